	.target	sm_90a

	.elftype	@"ET_EXEC"


//--------------------- .note.nv.tkinfo           --------------------------
	.section	.note.nv.tkinfo,"",@"SHT_NOTE"
	.sectionflags	@"SHF_NOTE_NV_TKINFO"
	.tkinfo
        /*0018*/ 	.word	0x00000002
        /*0030*/ 	.string	""
        /*0030*/ 	.string	"ptxas"
        /*0030*/ 	.string	"Cuda compilation tools, release 13.0, V13.0.88"
        /*0030*/ 	.string	"Build cuda_13.0.r13.0/compiler.36424714_0"
        /*0030*/ 	.string	"-arch sm_90a -m 64 "



//--------------------- .note.nv.cuinfo           --------------------------
	.section	.note.nv.cuinfo,"",@"SHT_NOTE"
	.sectionflags	@"SHF_NOTE_NV_CUINFO"
        /*0018*/ 	.short	0x0002
        /*001a*/ 	.short	0x005a
        /*001c*/ 	.short	0x0082
	.zero		2


//--------------------- .nv.info                  --------------------------
	.section	.nv.info,"",@"SHT_CUDA_INFO"
	.align	4


	//----- nvinfo : EIATTR_REGCOUNT
	.align		4
        /*0000*/ 	.byte	0x04, 0x2f
        /*0002*/ 	.short	(.L_12 - .L_11)
	.align		4
.L_11:
        /*0004*/ 	.word	index@(_ZN7cutlass13device_kernelINS_4gemm6kernel13GemmUniversalIN4cute5tupleIJiiiiEEENS1_10collective13CollectiveMmaINS1_40MainloopSm90TmaGmmaWarpSpecializedSparseILi13ENS5_IJNS4_1CILi1EEENSA_ILi2EEESB_EEENS1_35KernelTmaWarpSpecializedCooperativeEEENS5_IJNSA_ILi128EEENSA_ILi64EEESH_EEENS_10bfloat16_tENS5_IJNS4_6LayoutINS5_IJiNS5_IJSC_iEEEiEEENS5_IJlNS5_IJSB_SC_EEElEEEEENSK_INS5_IJNS5_IJNS5_IJNSA_ILi8EEESC_NSA_ILi4EEEEEEiEEENS5_IJNS5_IJNSA_ILi16EEESC_SC_EEEiEEEiEEENS5_IJNS5_IJNS5_IJSH_SU_NSA_ILi1024EEEEEENSA_ILi4096EEEEEENS5_IJNS5_IJSB_NSA_ILi512EEENSA_ILi32EEEEEElEEElEEEEEEEESJ_NS5_IJlSB_lEEENS4_8TiledMMAINS4_8MMA_AtomIJNS4_4SM904GMMA6SPARSE28GMMA_64x64x32_F32BF16BF16_SSILNS1D_5MajorE0ELS1G_0ELNS1D_7ScaleInE1ELS1H_1ELNS1D_9SparseSelE0EEEEEENSK_INS5_IJSC_SB_SB_EEENS5_IJSB_NSA_ILi0EEES1M_EEEEENS5_IJNS4_10UnderscoreES1P_S1P_EEEEENS4_23SM90_TMA_LOAD_MULTICASTENS4_14ComposedLayoutINS4_7SwizzleILi2ELi4ELi3EEENS4_25smem_sparse_ptr_flag_bitsILi2ELi16EEENSK_INS5_IJNS5_IJSB_SQ_EEENS5_IJSC_S13_EEEEEENS5_IJNS5_IJS1M_SH_EEESN_EEEEEEEvNS4_8identityENS4_13SM90_TMA_LOADENS1T_INS1U_ILi3ELi4ELi3EEENS4_18smem_ptr_flag_bitsILi16EEENSK_INS5_IJSQ_SH_EEENS5_IJSH_SB_EEEEEEEvS25_EENS_8epilogue10collective6detail29Sm90TmaWarpSpecializedAdapterINS2G_15DefaultEpilogueIfNS5_IJSB_llEEES2K_NS2F_6thread17LinearCombinationIfLi1EffLNS2L_9ScaleType4KindE0ELNS_15FloatRoundStyleE2EfEENS1_15EpilogueDefaultEEEEEvvEEEEvNT_6ParamsE)
        /*0008*/ 	.word	0x000000a8


	//----- nvinfo : EIATTR_FRAME_SIZE
	.align		4
.L_12:
        /*000c*/ 	.byte	0x04, 0x11
        /*000e*/ 	.short	(.L_14 - .L_13)
	.align		4
.L_13:
        /*0010*/ 	.word	index@(_ZN7cutlass13device_kernelINS_4gemm6kernel13GemmUniversalIN4cute5tupleIJiiiiEEENS1_10collective13CollectiveMmaINS1_40MainloopSm90TmaGmmaWarpSpecializedSparseILi13ENS5_IJNS4_1CILi1EEENSA_ILi2EEESB_EEENS1_35KernelTmaWarpSpecializedCooperativeEEENS5_IJNSA_ILi128EEENSA_ILi64EEESH_EEENS_10bfloat16_tENS5_IJNS4_6LayoutINS5_IJiNS5_IJSC_iEEEiEEENS5_IJlNS5_IJSB_SC_EEElEEEEENSK_INS5_IJNS5_IJNS5_IJNSA_ILi8EEESC_NSA_ILi4EEEEEEiEEENS5_IJNS5_IJNSA_ILi16EEESC_SC_EEEiEEEiEEENS5_IJNS5_IJNS5_IJSH_SU_NSA_ILi1024EEEEEENSA_ILi4096EEEEEENS5_IJNS5_IJSB_NSA_ILi512EEENSA_ILi32EEEEEElEEElEEEEEEEESJ_NS5_IJlSB_lEEENS4_8TiledMMAINS4_8MMA_AtomIJNS4_4SM904GMMA6SPARSE28GMMA_64x64x32_F32BF16BF16_SSILNS1D_5MajorE0ELS1G_0ELNS1D_7ScaleInE1ELS1H_1ELNS1D_9SparseSelE0EEEEEENSK_INS5_IJSC_SB_SB_EEENS5_IJSB_NSA_ILi0EEES1M_EEEEENS5_IJNS4_10UnderscoreES1P_S1P_EEEEENS4_23SM90_TMA_LOAD_MULTICASTENS4_14ComposedLayoutINS4_7SwizzleILi2ELi4ELi3EEENS4_25smem_sparse_ptr_flag_bitsILi2ELi16EEENSK_INS5_IJNS5_IJSB_SQ_EEENS5_IJSC_S13_EEEEEENS5_IJNS5_IJS1M_SH_EEESN_EEEEEEEvNS4_8identityENS4_13SM90_TMA_LOADENS1T_INS1U_ILi3ELi4ELi3EEENS4_18smem_ptr_flag_bitsILi16EEENSK_INS5_IJSQ_SH_EEENS5_IJSH_SB_EEEEEEEvS25_EENS_8epilogue10collective6detail29Sm90TmaWarpSpecializedAdapterINS2G_15DefaultEpilogueIfNS5_IJSB_llEEES2K_NS2F_6thread17LinearCombinationIfLi1EffLNS2L_9ScaleType4KindE0ELNS_15FloatRoundStyleE2EfEENS1_15EpilogueDefaultEEEEEvvEEEEvNT_6ParamsE)
        /*0014*/ 	.word	0x00000000


	//----- nvinfo : EIATTR_MIN_STACK_SIZE
	.align		4
.L_14:
        /*0018*/ 	.byte	0x04, 0x12
        /*001a*/ 	.short	(.L_16 - .L_15)
	.align		4
.L_15:
        /*001c*/ 	.word	index@(_ZN7cutlass13device_kernelINS_4gemm6kernel13GemmUniversalIN4cute5tupleIJiiiiEEENS1_10collective13CollectiveMmaINS1_40MainloopSm90TmaGmmaWarpSpecializedSparseILi13ENS5_IJNS4_1CILi1EEENSA_ILi2EEESB_EEENS1_35KernelTmaWarpSpecializedCooperativeEEENS5_IJNSA_ILi128EEENSA_ILi64EEESH_EEENS_10bfloat16_tENS5_IJNS4_6LayoutINS5_IJiNS5_IJSC_iEEEiEEENS5_IJlNS5_IJSB_SC_EEElEEEEENSK_INS5_IJNS5_IJNS5_IJNSA_ILi8EEESC_NSA_ILi4EEEEEEiEEENS5_IJNS5_IJNSA_ILi16EEESC_SC_EEEiEEEiEEENS5_IJNS5_IJNS5_IJSH_SU_NSA_ILi1024EEEEEENSA_ILi4096EEEEEENS5_IJNS5_IJSB_NSA_ILi512EEENSA_ILi32EEEEEElEEElEEEEEEEESJ_NS5_IJlSB_lEEENS4_8TiledMMAINS4_8MMA_AtomIJNS4_4SM904GMMA6SPARSE28GMMA_64x64x32_F32BF16BF16_SSILNS1D_5MajorE0ELS1G_0ELNS1D_7ScaleInE1ELS1H_1ELNS1D_9SparseSelE0EEEEEENSK_INS5_IJSC_SB_SB_EEENS5_IJSB_NSA_ILi0EEES1M_EEEEENS5_IJNS4_10UnderscoreES1P_S1P_EEEEENS4_23SM90_TMA_LOAD_MULTICASTENS4_14ComposedLayoutINS4_7SwizzleILi2ELi4ELi3EEENS4_25smem_sparse_ptr_flag_bitsILi2ELi16EEENSK_INS5_IJNS5_IJSB_SQ_EEENS5_IJSC_S13_EEEEEENS5_IJNS5_IJS1M_SH_EEESN_EEEEEEEvNS4_8identityENS4_13SM90_TMA_LOADENS1T_INS1U_ILi3ELi4ELi3EEENS4_18smem_ptr_flag_bitsILi16EEENSK_INS5_IJSQ_SH_EEENS5_IJSH_SB_EEEEEEEvS25_EENS_8epilogue10collective6detail29Sm90TmaWarpSpecializedAdapterINS2G_15DefaultEpilogueIfNS5_IJSB_llEEES2K_NS2F_6thread17LinearCombinationIfLi1EffLNS2L_9ScaleType4KindE0ELNS_15FloatRoundStyleE2EfEENS1_15EpilogueDefaultEEEEEvvEEEEvNT_6ParamsE)
        /*0020*/ 	.word	0x00000000
.L_16:


//--------------------- .nv.compat                --------------------------
	.section	.nv.compat,"",@"SHT_CUDA_COMPAT_INFO"
	.align	4
        /*0000*/ 	.byte	0x02, 0x09, 0x01, 0x00, 0x02, 0x02, 0x04, 0x00, 0x02, 0x05, 0x05, 0x00, 0x03, 0x07, 0x01, 0x01
        /*0010*/ 	.byte	0x02, 0x03, 0x01, 0x00, 0x02, 0x06, 0x01, 0x00, 0x04, 0x0b, 0x08, 0x00, 0x00, 0x00, 0x00, 0x00
        /*0020*/ 	.byte	0x00, 0x00, 0x00, 0x00


//--------------------- .nv.info._ZN7cutlass13device_kernelINS_4gemm6kernel13GemmUniversalIN4cute5tupleIJiiiiEEENS1_10collective13CollectiveMmaINS1_40MainloopSm90TmaGmmaWarpSpecializedSparseILi13ENS5_IJNS4_1CILi1EEENSA_ILi2EEESB_EEENS1_35KernelTmaWarpSpecializedCooperativeEEENS5_IJNSA_ILi128EEENSA_ILi64EEESH_EEENS_10bfloat16_tENS5_IJNS4_6LayoutINS5_IJiNS5_IJSC_iEEEiEEENS5_IJlNS5_IJSB_SC_EEElEEEEENSK_INS5_IJNS5_IJNS5_IJNSA_ILi8EEESC_NSA_ILi4EEEEEEiEEENS5_IJNS5_IJNSA_ILi16EEESC_SC_EEEiEEEiEEENS5_IJNS5_IJNS5_IJSH_SU_NSA_ILi1024EEEEEENSA_ILi4096EEEEEENS5_IJNS5_IJSB_NSA_ILi512EEENSA_ILi32EEEEEElEEElEEEEEEEESJ_NS5_IJlSB_lEEENS4_8TiledMMAINS4_8MMA_AtomIJNS4_4SM904GMMA6SPARSE28GMMA_64x64x32_F32BF16BF16_SSILNS1D_5MajorE0ELS1G_0ELNS1D_7ScaleInE1ELS1H_1ELNS1D_9SparseSelE0EEEEEENSK_INS5_IJSC_SB_SB_EEENS5_IJSB_NSA_ILi0EEES1M_EEEEENS5_IJNS4_10UnderscoreES1P_S1P_EEEEENS4_23SM90_TMA_LOAD_MULTICASTENS4_14ComposedLayoutINS4_7SwizzleILi2ELi4ELi3EEENS4_25smem_sparse_ptr_flag_bitsILi2ELi16EEENSK_INS5_IJNS5_IJSB_SQ_EEENS5_IJSC_S13_EEEEEENS5_IJNS5_IJS1M_SH_EEESN_EEEEEEEvNS4_8identityENS4_13SM90_TMA_LOADENS1T_INS1U_ILi3ELi4ELi3EEENS4_18smem_ptr_flag_bitsILi16EEENSK_INS5_IJSQ_SH_EEENS5_IJSH_SB_EEEEEEEvS25_EENS_8epilogue10collective6detail29Sm90TmaWarpSpecializedAdapterINS2G_15DefaultEpilogueIfNS5_IJSB_llEEES2K_NS2F_6thread17LinearCombinationIfLi1EffLNS2L_9ScaleType4KindE0ELNS_15FloatRoundStyleE2EfEENS1_15EpilogueDefaultEEEEEvvEEEEvNT_6ParamsE --------------------------
	.section	.nv.info._ZN7cutlass13device_kernelINS_4gemm6kernel13GemmUniversalIN4cute5tupleIJiiiiEEENS1_10collective13CollectiveMmaINS1_40MainloopSm90TmaGmmaWarpSpecializedSparseILi13ENS5_IJNS4_1CILi1EEENSA_ILi2EEESB_EEENS1_35KernelTmaWarpSpecializedCooperativeEEENS5_IJNSA_ILi128EEENSA_ILi64EEESH_EEENS_10bfloat16_tENS5_IJNS4_6LayoutINS5_IJiNS5_IJSC_iEEEiEEENS5_IJlNS5_IJSB_SC_EEElEEEEENSK_INS5_IJNS5_IJNS5_IJNSA_ILi8EEESC_NSA_ILi4EEEEEEiEEENS5_IJNS5_IJNSA_ILi16EEESC_SC_EEEiEEEiEEENS5_IJNS5_IJNS5_IJSH_SU_NSA_ILi1024EEEEEENSA_ILi4096EEEEEENS5_IJNS5_IJSB_NSA_ILi512EEENSA_ILi32EEEEEElEEElEEEEEEEESJ_NS5_IJlSB_lEEENS4_8TiledMMAINS4_8MMA_AtomIJNS4_4SM904GMMA6SPARSE28GMMA_64x64x32_F32BF16BF16_SSILNS1D_5MajorE0ELS1G_0ELNS1D_7ScaleInE1ELS1H_1ELNS1D_9SparseSelE0EEEEEENSK_INS5_IJSC_SB_SB_EEENS5_IJSB_NSA_ILi0EEES1M_EEEEENS5_IJNS4_10UnderscoreES1P_S1P_EEEEENS4_23SM90_TMA_LOAD_MULTICASTENS4_14ComposedLayoutINS4_7SwizzleILi2ELi4ELi3EEENS4_25smem_sparse_ptr_flag_bitsILi2ELi16EEENSK_INS5_IJNS5_IJSB_SQ_EEENS5_IJSC_S13_EEEEEENS5_IJNS5_IJS1M_SH_EEESN_EEEEEEEvNS4_8identityENS4_13SM90_TMA_LOADENS1T_INS1U_ILi3ELi4ELi3EEENS4_18smem_ptr_flag_bitsILi16EEENSK_INS5_IJSQ_SH_EEENS5_IJSH_SB_EEEEEEEvS25_EENS_8epilogue10collective6detail29Sm90TmaWarpSpecializedAdapterINS2G_15DefaultEpilogueIfNS5_IJSB_llEEES2K_NS2F_6thread17LinearCombinationIfLi1EffLNS2L_9ScaleType4KindE0ELNS_15FloatRoundStyleE2EfEENS1_15EpilogueDefaultEEEEEvvEEEEvNT_6ParamsE,"",@"SHT_CUDA_INFO"
	.sectionflags	@""
	.align	4


	//----- nvinfo : EIATTR_CUDA_API_VERSION
	.align		4
        /*0000*/ 	.byte	0x04, 0x37
        /*0002*/ 	.short	(.L_18 - .L_17)
.L_17:
        /*0004*/ 	.word	0x00000082


	//----- nvinfo : EIATTR_KPARAM_INFO
	.align		4
.L_18:
        /*0008*/ 	.byte	0x04, 0x17
        /*000a*/ 	.short	(.L_20 - .L_19)
.L_19:
        /*000c*/ 	.word	0x00000000
        /*0010*/ 	.short	0x0000
        /*0012*/ 	.short	0x0070
        /*0014*/ 	.byte	0x00, 0xf0, 0x01, 0x14


	//----- nvinfo : EIATTR_SPARSE_MMA_MASK
	.align		4
.L_20:
        /*0018*/ 	.byte	0x03, 0x50
        /*001a*/ 	.short	0x0002


	//----- nvinfo : EIATTR_MAXREG_COUNT
	.align		4
        /*001c*/ 	.byte	0x03, 0x1b
        /*001e*/ 	.short	0x00a8


	//----- nvinfo : EIATTR_NUM_BARRIERS
	.align		4
        /*0020*/ 	.byte	0x02, 0x4c
        /*0022*/ 	.byte	0x01
	.zero		1


	//----- nvinfo : EIATTR_MERCURY_ISA_VERSION
	.align		4
        /*0024*/ 	.byte	0x03, 0x5f
        /*0026*/ 	.short	0x0101


	//----- nvinfo : EIATTR_INT_WARP_WIDE_INSTR_OFFSETS
	.align		4
        /*0028*/ 	.byte	0x04, 0x31
        /*002a*/ 	.short	(.L_22 - .L_21)


	//   ....[0]....
.L_21:
        /*002c*/ 	.word	0x000005c0


	//   ....[1]....
        /*0030*/ 	.word	0x000005e0


	//   ....[2]....
        /*0034*/ 	.word	0x000007b0


	//----- nvinfo : EIATTR_COOP_GROUP_MASK_REGIDS
	.align		4
.L_22:
        /*0038*/ 	.byte	0x04, 0x29
        /*003a*/ 	.short	(.L_24 - .L_23)


	//   ....[0]....
.L_23:
        /*003c*/ 	.word	0xffffffff


	//   ....[1]....
        /*0040*/ 	.word	0xffffffff


	//   ....[2]....
        /*0044*/ 	.word	0xffffffff


	//   ....[3]....
        /*0048*/ 	.word	0xffffffff


	//   ....[4]....
        /*004c*/ 	.word	0xffffffff


	//   ....[5]....
        /*0050*/ 	.word	0xffffffff


	//----- nvinfo : EIATTR_COOP_GROUP_INSTR_OFFSETS
	.align		4
.L_24:
        /*0054*/ 	.byte	0x04, 0x28
        /*0056*/ 	.short	(.L_26 - .L_25)


	//   ....[0]....
.L_25:
        /*0058*/ 	.word	0x00000060


	//   ....[1]....
        /*005c*/ 	.word	0x00000070


	//   ....[2]....
        /*0060*/ 	.word	0x00000160


	//   ....[3]....
        /*0064*/ 	.word	0x00000440


	//   ....[4]....
        /*0068*/ 	.word	0x000008f0


	//   ....[5]....
        /*006c*/ 	.word	0x00001370


	//----- nvinfo : EIATTR_REG_RECONFIG
	.align		4
.L_26:
        /*0070*/ 	.byte	0x01, 0x54
	.zero		2


	//----- nvinfo : EIATTR_MBARRIER_INSTR_OFFSETS
	.align		4
        /*0074*/ 	.byte	0x04, 0x39
        /*0076*/ 	.short	(.L_28 - .L_27)


	//   ....[0]....
.L_27:
        /*0078*/ 	.word	0x00000280
        /*007c*/ 	.word	0x000000ff
        /*0080*/ 	.word	0x00000000
        /*0084*/ 	.short	0x0100
        /*0086*/ 	.byte	0x08
	.zero		1


	//   ....[1]....
        /*0088*/ 	.word	0x00000290
        /*008c*/ 	.word	0x000000ff
        /*0090*/ 	.word	0x00000068
        /*0094*/ 	.short	0x0100
        /*0096*/ 	.byte	0x08
	.zero		1


	//   ....[2]....
        /*0098*/ 	.word	0x000002a0
        /*009c*/ 	.word	0x000000ff
        /*00a0*/ 	.word	0x00000008
        /*00a4*/ 	.short	0x0100
        /*00a6*/ 	.byte	0x08
	.zero		1


	//   ....[3]....
        /*00a8*/ 	.word	0x000002b0
        /*00ac*/ 	.word	0x000000ff
        /*00b0*/ 	.word	0x00000070
        /*00b4*/ 	.short	0x0100
        /*00b6*/ 	.byte	0x08
	.zero		1


	//   ....[4]....
        /*00b8*/ 	.word	0x000002c0
        /*00bc*/ 	.word	0x000000ff
        /*00c0*/ 	.word	0x00000010
        /*00c4*/ 	.short	0x0100
        /*00c6*/ 	.byte	0x08
	.zero		1


	//   ....[5]....
        /*00c8*/ 	.word	0x000002d0
        /*00cc*/ 	.word	0x000000ff
        /*00d0*/ 	.word	0x00000078
        /*00d4*/ 	.short	0x0100
        /*00d6*/ 	.byte	0x08
	.zero		1


	//   ....[6]....
        /*00d8*/ 	.word	0x000002e0
        /*00dc*/ 	.word	0x000000ff
        /*00e0*/ 	.word	0x00000018
        /*00e4*/ 	.short	0x0100
        /*00e6*/ 	.byte	0x08
	.zero		1


	//   ....[7]....
        /*00e8*/ 	.word	0x000002f0
        /*00ec*/ 	.word	0x000000ff
        /*00f0*/ 	.word	0x00000080
        /*00f4*/ 	.short	0x0100
        /*00f6*/ 	.byte	0x08
	.zero		1


	//   ....[8]....
        /*00f8*/ 	.word	0x00000300
        /*00fc*/ 	.word	0x000000ff
        /*0100*/ 	.word	0x00000020
        /*0104*/ 	.short	0x0100
        /*0106*/ 	.byte	0x08
	.zero		1


	//   ....[9]....
        /*0108*/ 	.word	0x00000310
        /*010c*/ 	.word	0x000000ff
        /*0110*/ 	.word	0x00000088
        /*0114*/ 	.short	0x0100
        /*0116*/ 	.byte	0x08
	.zero		1


	//   ....[10]....
        /*0118*/ 	.word	0x00000320
        /*011c*/ 	.word	0x000000ff
        /*0120*/ 	.word	0x00000028
        /*0124*/ 	.short	0x0100
        /*0126*/ 	.byte	0x08
	.zero		1


	//   ....[11]....
        /*0128*/ 	.word	0x00000330
        /*012c*/ 	.word	0x000000ff
        /*0130*/ 	.word	0x00000090
        /*0134*/ 	.short	0x0100
        /*0136*/ 	.byte	0x08
	.zero		1


	//   ....[12]....
        /*0138*/ 	.word	0x00000340
        /*013c*/ 	.word	0x000000ff
        /*0140*/ 	.word	0x00000030
        /*0144*/ 	.short	0x0100
        /*0146*/ 	.byte	0x08
	.zero		1


	//   ....[13]....
        /*0148*/ 	.word	0x00000350
        /*014c*/ 	.word	0x000000ff
        /*0150*/ 	.word	0x00000098
        /*0154*/ 	.short	0x0100
        /*0156*/ 	.byte	0x08
	.zero		1


	//   ....[14]....
        /*0158*/ 	.word	0x00000360
        /*015c*/ 	.word	0x000000ff
        /*0160*/ 	.word	0x00000038
        /*0164*/ 	.short	0x0100
        /*0166*/ 	.byte	0x08
	.zero		1


	//   ....[15]....
        /*0168*/ 	.word	0x00000370
        /*016c*/ 	.word	0x000000ff
        /*0170*/ 	.word	0x000000a0
        /*0174*/ 	.short	0x0100
        /*0176*/ 	.byte	0x08
	.zero		1


	//   ....[16]....
        /*0178*/ 	.word	0x00000380
        /*017c*/ 	.word	0x000000ff
        /*0180*/ 	.word	0x00000040
        /*0184*/ 	.short	0x0100
        /*0186*/ 	.byte	0x08
	.zero		1


	//   ....[17]....
        /*0188*/ 	.word	0x00000390
        /*018c*/ 	.word	0x000000ff
        /*0190*/ 	.word	0x000000a8
        /*0194*/ 	.short	0x0100
        /*0196*/ 	.byte	0x08
	.zero		1


	//   ....[18]....
        /*0198*/ 	.word	0x000003a0
        /*019c*/ 	.word	0x000000ff
        /*01a0*/ 	.word	0x00000048
        /*01a4*/ 	.short	0x0100
        /*01a6*/ 	.byte	0x08
	.zero		1


	//   ....[19]....
        /*01a8*/ 	.word	0x000003b0
        /*01ac*/ 	.word	0x000000ff
        /*01b0*/ 	.word	0x000000b0
        /*01b4*/ 	.short	0x0100
        /*01b6*/ 	.byte	0x08
	.zero		1


	//   ....[20]....
        /*01b8*/ 	.word	0x000003c0
        /*01bc*/ 	.word	0x000000ff
        /*01c0*/ 	.word	0x00000050
        /*01c4*/ 	.short	0x0100
        /*01c6*/ 	.byte	0x08
	.zero		1


	//   ....[21]....
        /*01c8*/ 	.word	0x000003d0
        /*01cc*/ 	.word	0x000000ff
        /*01d0*/ 	.word	0x000000b8
        /*01d4*/ 	.short	0x0100
        /*01d6*/ 	.byte	0x08
	.zero		1


	//   ....[22]....
        /*01d8*/ 	.word	0x000003e0
        /*01dc*/ 	.word	0x000000ff
        /*01e0*/ 	.word	0x00000058
        /*01e4*/ 	.short	0x0100
        /*01e6*/ 	.byte	0x08
	.zero		1


	//   ....[23]....
        /*01e8*/ 	.word	0x000003f0
        /*01ec*/ 	.word	0x000000ff
        /*01f0*/ 	.word	0x000000c0
        /*01f4*/ 	.short	0x0100
        /*01f6*/ 	.byte	0x08
	.zero		1


	//   ....[24]....
        /*01f8*/ 	.word	0x00000400
        /*01fc*/ 	.word	0x000000ff
        /*0200*/ 	.word	0x00000060
        /*0204*/ 	.short	0x0100
        /*0206*/ 	.byte	0x08
	.zero		1


	//   ....[25]....
        /*0208*/ 	.word	0x00000410
        /*020c*/ 	.word	0x000000ff
        /*0210*/ 	.word	0x000000c8
        /*0214*/ 	.short	0x0100
        /*0216*/ 	.byte	0x08
	.zero		1


	//   ....[26]....
        /*0218*/ 	.word	0x00000830
        /*021c*/ 	.word	0x000000ff
        /*0220*/ 	.word	0x000000e0
        /*0224*/ 	.short	0x0100
        /*0226*/ 	.byte	0x06
	.zero		1


	//   ....[27]....
        /*0228*/ 	.word	0x000008a0
        /*022c*/ 	.word	0x000000ff
        /*0230*/ 	.word	0x000000e8
        /*0234*/ 	.short	0x0100
        /*0236*/ 	.byte	0x06
	.zero		1


	//   ....[28]....
        /*0238*/ 	.word	0x000015b0
        /*023c*/ 	.word	0x000000ff
        /*0240*/ 	.word	0x00000000
        /*0244*/ 	.short	0x010a
        /*0246*/ 	.byte	0x08
	.zero		1


	//   ....[29]....
        /*0248*/ 	.word	0x00001680
        /*024c*/ 	.word	0x000000ff
        /*0250*/ 	.word	0x00000000
        /*0254*/ 	.short	0x010a
        /*0256*/ 	.byte	0x08
	.zero		1


	//   ....[30]....
        /*0258*/ 	.word	0x00001820
        /*025c*/ 	.word	0x00000010
        /*0260*/ 	.word	0x00000000
        /*0264*/ 	.short	0x0101
        /*0266*/ 	.byte	0x3f
	.zero		1


	//   ....[31]....
        /*0268*/ 	.word	0x000051f0
        /*026c*/ 	.word	0x00000017
        /*0270*/ 	.word	0x00000068
        /*0274*/ 	.short	0x010a
        /*0276*/ 	.byte	0x3f
	.zero		1


	//   ....[32]....
        /*0278*/ 	.word	0x00005620
        /*027c*/ 	.word	0x00000003
        /*0280*/ 	.word	0x000000e8
        /*0284*/ 	.short	0x0101
        /*0286*/ 	.byte	0x3f
	.zero		1


	//   ....[33]....
        /*0288*/ 	.word	0x00005d60
        /*028c*/ 	.word	0x00000005
        /*0290*/ 	.word	0x00000000
        /*0294*/ 	.short	0x010a
        /*0296*/ 	.byte	0x3f
	.zero		1


	//   ....[34]....
        /*0298*/ 	.word	0x00005de0
        /*029c*/ 	.word	0x00000007
        /*02a0*/ 	.word	0x00000000
        /*02a4*/ 	.short	0x010a
        /*02a6*/ 	.byte	0x3f
	.zero		1


	//   ....[35]....
        /*02a8*/ 	.word	0x00005e70
        /*02ac*/ 	.word	0x00000006
        /*02b0*/ 	.word	0x00000000
        /*02b4*/ 	.short	0x010a
        /*02b6*/ 	.byte	0x3f
	.zero		1


	//   ....[36]....
        /*02b8*/ 	.word	0x00005f00
        /*02bc*/ 	.word	0x00000009
        /*02c0*/ 	.word	0x00000000
        /*02c4*/ 	.short	0x010a
        /*02c6*/ 	.byte	0x3f
	.zero		1


	//   ....[37]....
        /*02c8*/ 	.word	0x00005f90
        /*02cc*/ 	.word	0x00000006
        /*02d0*/ 	.word	0x00000000
        /*02d4*/ 	.short	0x010a
        /*02d6*/ 	.byte	0x3f
	.zero		1


	//   ....[38]....
        /*02d8*/ 	.word	0x00006020
        /*02dc*/ 	.word	0x00000009
        /*02e0*/ 	.word	0x00000000
        /*02e4*/ 	.short	0x010a
        /*02e6*/ 	.byte	0x3f
	.zero		1


	//   ....[39]....
        /*02e8*/ 	.word	0x000060b0
        /*02ec*/ 	.word	0x00000006
        /*02f0*/ 	.word	0x00000000
        /*02f4*/ 	.short	0x010a
        /*02f6*/ 	.byte	0x3f
	.zero		1


	//   ....[40]....
        /*02f8*/ 	.word	0x00006140
        /*02fc*/ 	.word	0x00000009
        /*0300*/ 	.word	0x00000000
        /*0304*/ 	.short	0x010a
        /*0306*/ 	.byte	0x3f
	.zero		1


	//   ....[41]....
        /*0308*/ 	.word	0x000061d0
        /*030c*/ 	.word	0x00000006
        /*0310*/ 	.word	0x00000000
        /*0314*/ 	.short	0x010a
        /*0316*/ 	.byte	0x3f
	.zero		1


	//   ....[42]....
        /*0318*/ 	.word	0x00006260
        /*031c*/ 	.word	0x00000009
        /*0320*/ 	.word	0x00000000
        /*0324*/ 	.short	0x010a
        /*0326*/ 	.byte	0x3f
	.zero		1


	//   ....[43]....
        /*0328*/ 	.word	0x000062f0
        /*032c*/ 	.word	0x00000008
        /*0330*/ 	.word	0x00000000
        /*0334*/ 	.short	0x010a
        /*0336*/ 	.byte	0x3f
	.zero		1


	//   ....[44]....
        /*0338*/ 	.word	0x00006380
        /*033c*/ 	.word	0x0000000b
        /*0340*/ 	.word	0x00000000
        /*0344*/ 	.short	0x010a
        /*0346*/ 	.byte	0x3f
	.zero		1


	//   ....[45]....
        /*0348*/ 	.word	0x00006410
        /*034c*/ 	.word	0x00000003
        /*0350*/ 	.word	0x00000000
        /*0354*/ 	.short	0x010a
        /*0356*/ 	.byte	0x3f
	.zero		1


	//   ....[46]....
        /*0358*/ 	.word	0x00006480
        /*035c*/ 	.word	0x00000010
        /*0360*/ 	.word	0x00000000
        /*0364*/ 	.short	0x010a
        /*0366*/ 	.byte	0x3f
	.zero		1


	//   ....[47]....
        /*0368*/ 	.word	0x00006550
        /*036c*/ 	.word	0x00000017
        /*0370*/ 	.word	0x00000068
        /*0374*/ 	.short	0x010a
        /*0376*/ 	.byte	0x3f
	.zero		1


	//   ....[48]....
        /*0378*/ 	.word	0x00006620
        /*037c*/ 	.word	0x00000005
        /*0380*/ 	.word	0x00000000
        /*0384*/ 	.short	0x010a
        /*0386*/ 	.byte	0x3f
	.zero		1


	//   ....[49]....
        /*0388*/ 	.word	0x00006670
        /*038c*/ 	.word	0x00000007
        /*0390*/ 	.word	0x00000000
        /*0394*/ 	.short	0x010a
        /*0396*/ 	.byte	0x3f
	.zero		1


	//   ....[50]....
        /*0398*/ 	.word	0x000066c0
        /*039c*/ 	.word	0x00000006
        /*03a0*/ 	.word	0x00000000
        /*03a4*/ 	.short	0x010a
        /*03a6*/ 	.byte	0x3f
	.zero		1


	//   ....[51]....
        /*03a8*/ 	.word	0x00006710
        /*03ac*/ 	.word	0x00000009
        /*03b0*/ 	.word	0x00000000
        /*03b4*/ 	.short	0x010a
        /*03b6*/ 	.byte	0x3f
	.zero		1


	//   ....[52]....
        /*03b8*/ 	.word	0x00006760
        /*03bc*/ 	.word	0x00000006
        /*03c0*/ 	.word	0x00000000
        /*03c4*/ 	.short	0x010a
        /*03c6*/ 	.byte	0x3f
	.zero		1


	//   ....[53]....
        /*03c8*/ 	.word	0x000067b0
        /*03cc*/ 	.word	0x00000009
        /*03d0*/ 	.word	0x00000000
        /*03d4*/ 	.short	0x010a
        /*03d6*/ 	.byte	0x3f
	.zero		1


	//   ....[54]....
        /*03d8*/ 	.word	0x00006800
        /*03dc*/ 	.word	0x00000006
        /*03e0*/ 	.word	0x00000000
        /*03e4*/ 	.short	0x010a
        /*03e6*/ 	.byte	0x3f
	.zero		1


	//   ....[55]....
        /*03e8*/ 	.word	0x00006850
        /*03ec*/ 	.word	0x00000009
        /*03f0*/ 	.word	0x00000000
        /*03f4*/ 	.short	0x010a
        /*03f6*/ 	.byte	0x3f
	.zero		1


	//   ....[56]....
        /*03f8*/ 	.word	0x000068a0
        /*03fc*/ 	.word	0x00000006
        /*0400*/ 	.word	0x00000000
        /*0404*/ 	.short	0x010a
        /*0406*/ 	.byte	0x3f
	.zero		1


	//   ....[57]....
        /*0408*/ 	.word	0x000068f0
        /*040c*/ 	.word	0x00000009
        /*0410*/ 	.word	0x00000000
        /*0414*/ 	.short	0x010a
        /*0416*/ 	.byte	0x3f
	.zero		1


	//   ....[58]....
        /*0418*/ 	.word	0x00006940
        /*041c*/ 	.word	0x00000008
        /*0420*/ 	.word	0x00000000
        /*0424*/ 	.short	0x010a
        /*0426*/ 	.byte	0x3f
	.zero		1


	//   ....[59]....
        /*0428*/ 	.word	0x00006990
        /*042c*/ 	.word	0x0000000b
        /*0430*/ 	.word	0x00000000
        /*0434*/ 	.short	0x010a
        /*0436*/ 	.byte	0x3f
	.zero		1


	//----- nvinfo : EIATTR_NUM_MBARRIERS
	.align		4
.L_28:
        /*0438*/ 	.byte	0x03, 0x38
        /*043a*/ 	.short	0x001c


	//----- nvinfo : EIATTR_EXIT_INSTR_OFFSETS
	.align		4
        /*043c*/ 	.byte	0x04, 0x1c
        /*043e*/ 	.short	(.L_30 - .L_29)


	//   ....[0]....
.L_29:
        /*0440*/ 	.word	0x00000a50


	//   ....[1]....
        /*0444*/ 	.word	0x00001240


	//   ....[2]....
        /*0448*/ 	.word	0x000048e0


	//   ....[3]....
        /*044c*/ 	.word	0x00004e30


	//   ....[4]....
        /*0450*/ 	.word	0x00006460


	//----- nvinfo : EIATTR_MAX_THREADS
	.align		4
.L_30:
        /*0454*/ 	.byte	0x04, 0x05
        /*0456*/ 	.short	(.L_32 - .L_31)
.L_31:
        /*0458*/ 	.word	0x00000180
        /*045c*/ 	.word	0x00000001
        /*0460*/ 	.word	0x00000001


	//----- nvinfo : EIATTR_CRS_STACK_SIZE
	.align		4
.L_32:
        /*0464*/ 	.byte	0x04, 0x1e
        /*0466*/ 	.short	(.L_34 - .L_33)
.L_33:
        /*0468*/ 	.word	0x00000000


	//----- nvinfo : EIATTR_CBANK_PARAM_SIZE
	.align		4
.L_34:
        /*046c*/ 	.byte	0x03, 0x19
        /*046e*/ 	.short	0x0570


	//----- nvinfo : EIATTR_PARAM_CBANK
	.align		4
        /*0470*/ 	.byte	0x04, 0x0a
        /*0472*/ 	.short	(.L_36 - .L_35)
	.align		4
.L_35:
        /*0474*/ 	.word	index@(.nv.constant0._ZN7cutlass13device_kernelINS_4gemm6kernel13GemmUniversalIN4cute5tupleIJiiiiEEENS1_10collective13CollectiveMmaINS1_40MainloopSm90TmaGmmaWarpSpecializedSparseILi13ENS5_IJNS4_1CILi1EEENSA_ILi2EEESB_EEENS1_35KernelTmaWarpSpecializedCooperativeEEENS5_IJNSA_ILi128EEENSA_ILi64EEESH_EEENS_10bfloat16_tENS5_IJNS4_6LayoutINS5_IJiNS5_IJSC_iEEEiEEENS5_IJlNS5_IJSB_SC_EEElEEEEENSK_INS5_IJNS5_IJNS5_IJNSA_ILi8EEESC_NSA_ILi4EEEEEEiEEENS5_IJNS5_IJNSA_ILi16EEESC_SC_EEEiEEEiEEENS5_IJNS5_IJNS5_IJSH_SU_NSA_ILi1024EEEEEENSA_ILi4096EEEEEENS5_IJNS5_IJSB_NSA_ILi512EEENSA_ILi32EEEEEElEEElEEEEEEEESJ_NS5_IJlSB_lEEENS4_8TiledMMAINS4_8MMA_AtomIJNS4_4SM904GMMA6SPARSE28GMMA_64x64x32_F32BF16BF16_SSILNS1D_5MajorE0ELS1G_0ELNS1D_7ScaleInE1ELS1H_1ELNS1D_9SparseSelE0EEEEEENSK_INS5_IJSC_SB_SB_EEENS5_IJSB_NSA_ILi0EEES1M_EEEEENS5_IJNS4_10UnderscoreES1P_S1P_EEEEENS4_23SM90_TMA_LOAD_MULTICASTENS4_14ComposedLayoutINS4_7SwizzleILi2ELi4ELi3EEENS4_25smem_sparse_ptr_flag_bitsILi2ELi16EEENSK_INS5_IJNS5_IJSB_SQ_EEENS5_IJSC_S13_EEEEEENS5_IJNS5_IJS1M_SH_EEESN_EEEEEEEvNS4_8identityENS4_13SM90_TMA_LOADENS1T_INS1U_ILi3ELi4ELi3EEENS4_18smem_ptr_flag_bitsILi16EEENSK_INS5_IJSQ_SH_EEENS5_IJSH_SB_EEEEEEEvS25_EENS_8epilogue10collective6detail29Sm90TmaWarpSpecializedAdapterINS2G_15DefaultEpilogueIfNS5_IJSB_llEEES2K_NS2F_6thread17LinearCombinationIfLi1EffLNS2L_9ScaleType4KindE0ELNS_15FloatRoundStyleE2EfEENS1_15EpilogueDefaultEEEEEvvEEEEvNT_6ParamsE)
        /*0478*/ 	.short	0x0210
        /*047a*/ 	.short	0x0570


	//----- nvinfo : EIATTR_SW_WAR
	.align		4
.L_36:
        /*047c*/ 	.byte	0x04, 0x36
        /*047e*/ 	.short	(.L_38 - .L_37)
.L_37:
        /*0480*/ 	.word	0x00000008
.L_38:


//--------------------- .nv.callgraph             --------------------------
	.section	.nv.callgraph,"",@"SHT_CUDA_CALLGRAPH"
	.align	4
	.sectionentsize	8
	.align		4
        /*0000*/ 	.word	0x00000000
	.align		4
        /*0004*/ 	.word	0xffffffff
	.align		4
        /*0008*/ 	.word	0x00000000
	.align		4
        /*000c*/ 	.word	0xfffffffe
	.align		4
        /*0010*/ 	.word	0x00000000
	.align		4
        /*0014*/ 	.word	0xfffffffd
	.align		4
        /*0018*/ 	.word	0x00000000
	.align		4
        /*001c*/ 	.word	0xfffffffc


//--------------------- .nv.constant4             --------------------------
	.section	.nv.constant4,"a",@progbits
	.align	8
	.align		8
.nv.constant4:
        /*0000*/ 	.dword	_ZN39_INTERNAL_6ea7fa8a_4_k_cu_cc13882f_27904cuda3std3__45__cpo5beginE
	.align		8
        /*0008*/ 	.dword	_ZN39_INTERNAL_6ea7fa8a_4_k_cu_cc13882f_27904cuda3std3__45__cpo3endE
	.align		8
        /*0010*/ 	.dword	_ZN39_INTERNAL_6ea7fa8a_4_k_cu_cc13882f_27904cuda3std3__45__cpo6cbeginE
	.align		8
        /*0018*/ 	.dword	_ZN39_INTERNAL_6ea7fa8a_4_k_cu_cc13882f_27904cuda3std3__45__cpo4cendE
	.align		8
        /*0020*/ 	.dword	_ZN39_INTERNAL_6ea7fa8a_4_k_cu_cc13882f_27904cuda3std3__441_GLOBAL__N__6ea7fa8a_4_k_cu_cc13882f_27906ignoreE
	.align		8
        /*0028*/ 	.dword	_ZN39_INTERNAL_6ea7fa8a_4_k_cu_cc13882f_27904cuda3std3__419piecewise_constructE
	.align		8
        /*0030*/ 	.dword	_ZN39_INTERNAL_6ea7fa8a_4_k_cu_cc13882f_27904cuda3std3__48in_placeE
	.align		8
        /*0038*/ 	.dword	_ZN39_INTERNAL_6ea7fa8a_4_k_cu_cc13882f_27904cuda3std6ranges3__45__cpo4swapE
	.align		8
        /*0040*/ 	.dword	_ZN39_INTERNAL_6ea7fa8a_4_k_cu_cc13882f_27904cuda3std6ranges3__45__cpo9iter_moveE
	.align		8
        /*0048*/ 	.dword	_ZN39_INTERNAL_6ea7fa8a_4_k_cu_cc13882f_27904cute7productE
	.align		8
        /*0050*/ 	.dword	_ZN39_INTERNAL_6ea7fa8a_4_k_cu_cc13882f_27904cute1_E


//--------------------- .text._ZN7cutlass13device_kernelINS_4gemm6kernel13GemmUniversalIN4cute5tupleIJiiiiEEENS1_10collective13CollectiveMmaINS1_40MainloopSm90TmaGmmaWarpSpecializedSparseILi13ENS5_IJNS4_1CILi1EEENSA_ILi2EEESB_EEENS1_35KernelTmaWarpSpecializedCooperativeEEENS5_IJNSA_ILi128EEENSA_ILi64EEESH_EEENS_10bfloat16_tENS5_IJNS4_6LayoutINS5_IJiNS5_IJSC_iEEEiEEENS5_IJlNS5_IJSB_SC_EEElEEEEENSK_INS5_IJNS5_IJNS5_IJNSA_ILi8EEESC_NSA_ILi4EEEEEEiEEENS5_IJNS5_IJNSA_ILi16EEESC_SC_EEEiEEEiEEENS5_IJNS5_IJNS5_IJSH_SU_NSA_ILi1024EEEEEENSA_ILi4096EEEEEENS5_IJNS5_IJSB_NSA_ILi512EEENSA_ILi32EEEEEElEEElEEEEEEEESJ_NS5_IJlSB_lEEENS4_8TiledMMAINS4_8MMA_AtomIJNS4_4SM904GMMA6SPARSE28GMMA_64x64x32_F32BF16BF16_SSILNS1D_5MajorE0ELS1G_0ELNS1D_7ScaleInE1ELS1H_1ELNS1D_9SparseSelE0EEEEEENSK_INS5_IJSC_SB_SB_EEENS5_IJSB_NSA_ILi0EEES1M_EEEEENS5_IJNS4_10UnderscoreES1P_S1P_EEEEENS4_23SM90_TMA_LOAD_MULTICASTENS4_14ComposedLayoutINS4_7SwizzleILi2ELi4ELi3EEENS4_25smem_sparse_ptr_flag_bitsILi2ELi16EEENSK_INS5_IJNS5_IJSB_SQ_EEENS5_IJSC_S13_EEEEEENS5_IJNS5_IJS1M_SH_EEESN_EEEEEEEvNS4_8identityENS4_13SM90_TMA_LOADENS1T_INS1U_ILi3ELi4ELi3EEENS4_18smem_ptr_flag_bitsILi16EEENSK_INS5_IJSQ_SH_EEENS5_IJSH_SB_EEEEEEEvS25_EENS_8epilogue10collective6detail29Sm90TmaWarpSpecializedAdapterINS2G_15DefaultEpilogueIfNS5_IJSB_llEEES2K_NS2F_6thread17LinearCombinationIfLi1EffLNS2L_9ScaleType4KindE0ELNS_15FloatRoundStyleE2EfEENS1_15EpilogueDefaultEEEEEvvEEEEvNT_6ParamsE --------------------------
	.section	.text._ZN7cutlass13device_kernelINS_4gemm6kernel13GemmUniversalIN4cute5tupleIJiiiiEEENS1_10collective13CollectiveMmaINS1_40MainloopSm90TmaGmmaWarpSpecializedSparseILi13ENS5_IJNS4_1CILi1EEENSA_ILi2EEESB_EEENS1_35KernelTmaWarpSpecializedCooperativeEEENS5_IJNSA_ILi128EEENSA_ILi64EEESH_EEENS_10bfloat16_tENS5_IJNS4_6LayoutINS5_IJiNS5_IJSC_iEEEiEEENS5_IJlNS5_IJSB_SC_EEElEEEEENSK_INS5_IJNS5_IJNS5_IJNSA_ILi8EEESC_NSA_ILi4EEEEEEiEEENS5_IJNS5_IJNSA_ILi16EEESC_SC_EEEiEEEiEEENS5_IJNS5_IJNS5_IJSH_SU_NSA_ILi1024EEEEEENSA_ILi4096EEEEEENS5_IJNS5_IJSB_NSA_ILi512EEENSA_ILi32EEEEEElEEElEEEEEEEESJ_NS5_IJlSB_lEEENS4_8TiledMMAINS4_8MMA_AtomIJNS4_4SM904GMMA6SPARSE28GMMA_64x64x32_F32BF16BF16_SSILNS1D_5MajorE0ELS1G_0ELNS1D_7ScaleInE1ELS1H_1ELNS1D_9SparseSelE0EEEEEENSK_INS5_IJSC_SB_SB_EEENS5_IJSB_NSA_ILi0EEES1M_EEEEENS5_IJNS4_10UnderscoreES1P_S1P_EEEEENS4_23SM90_TMA_LOAD_MULTICASTENS4_14ComposedLayoutINS4_7SwizzleILi2ELi4ELi3EEENS4_25smem_sparse_ptr_flag_bitsILi2ELi16EEENSK_INS5_IJNS5_IJSB_SQ_EEENS5_IJSC_S13_EEEEEENS5_IJNS5_IJS1M_SH_EEESN_EEEEEEEvNS4_8identityENS4_13SM90_TMA_LOADENS1T_INS1U_ILi3ELi4ELi3EEENS4_18smem_ptr_flag_bitsILi16EEENSK_INS5_IJSQ_SH_EEENS5_IJSH_SB_EEEEEEEvS25_EENS_8epilogue10collective6detail29Sm90TmaWarpSpecializedAdapterINS2G_15DefaultEpilogueIfNS5_IJSB_llEEES2K_NS2F_6thread17LinearCombinationIfLi1EffLNS2L_9ScaleType4KindE0ELNS_15FloatRoundStyleE2EfEENS1_15EpilogueDefaultEEEEEvvEEEEvNT_6ParamsE,"ax",@progbits
	.align	128
.text._ZN7cutlass13device_kernelINS_4gemm6kernel13GemmUniversalIN4cute5tupleIJiiiiEEENS1_10collective13CollectiveMmaINS1_40MainloopSm90TmaGmmaWarpSpecializedSparseILi13ENS5_IJNS4_1CILi1EEENSA_ILi2EEESB_EEENS1_35KernelTmaWarpSpecializedCooperativeEEENS5_IJNSA_ILi128EEENSA_ILi64EEESH_EEENS_10bfloat16_tENS5_IJNS4_6LayoutINS5_IJiNS5_IJSC_iEEEiEEENS5_IJlNS5_IJSB_SC_EEElEEEEENSK_INS5_IJNS5_IJNS5_IJNSA_ILi8EEESC_NSA_ILi4EEEEEEiEEENS5_IJNS5_IJNSA_ILi16EEESC_SC_EEEiEEEiEEENS5_IJNS5_IJNS5_IJSH_SU_NSA_ILi1024EEEEEENSA_ILi4096EEEEEENS5_IJNS5_IJSB_NSA_ILi512EEENSA_ILi32EEEEEElEEElEEEEEEEESJ_NS5_IJlSB_lEEENS4_8TiledMMAINS4_8MMA_AtomIJNS4_4SM904GMMA6SPARSE28GMMA_64x64x32_F32BF16BF16_SSILNS1D_5MajorE0ELS1G_0ELNS1D_7ScaleInE1ELS1H_1ELNS1D_9SparseSelE0EEEEEENSK_INS5_IJSC_SB_SB_EEENS5_IJSB_NSA_ILi0EEES1M_EEEEENS5_IJNS4_10UnderscoreES1P_S1P_EEEEENS4_23SM90_TMA_LOAD_MULTICASTENS4_14ComposedLayoutINS4_7SwizzleILi2ELi4ELi3EEENS4_25smem_sparse_ptr_flag_bitsILi2ELi16EEENSK_INS5_IJNS5_IJSB_SQ_EEENS5_IJSC_S13_EEEEEENS5_IJNS5_IJS1M_SH_EEESN_EEEEEEEvNS4_8identityENS4_13SM90_TMA_LOADENS1T_INS1U_ILi3ELi4ELi3EEENS4_18smem_ptr_flag_bitsILi16EEENSK_INS5_IJSQ_SH_EEENS5_IJSH_SB_EEEEEEEvS25_EENS_8epilogue10collective6detail29Sm90TmaWarpSpecializedAdapterINS2G_15DefaultEpilogueIfNS5_IJSB_llEEES2K_NS2F_6thread17LinearCombinationIfLi1EffLNS2L_9ScaleType4KindE0ELNS_15FloatRoundStyleE2EfEENS1_15EpilogueDefaultEEEEEvvEEEEvNT_6ParamsE:
        .type           _ZN7cutlass13device_kernelINS_4gemm6kernel13GemmUniversalIN4cute5tupleIJiiiiEEENS1_10collective13CollectiveMmaINS1_40MainloopSm90TmaGmmaWarpSpecializedSparseILi13ENS5_IJNS4_1CILi1EEENSA_ILi2EEESB_EEENS1_35KernelTmaWarpSpecializedCooperativeEEENS5_IJNSA_ILi128EEENSA_ILi64EEESH_EEENS_10bfloat16_tENS5_IJNS4_6LayoutINS5_IJiNS5_IJSC_iEEEiEEENS5_IJlNS5_IJSB_SC_EEElEEEEENSK_INS5_IJNS5_IJNS5_IJNSA_ILi8EEESC_NSA_ILi4EEEEEEiEEENS5_IJNS5_IJNSA_ILi16EEESC_SC_EEEiEEEiEEENS5_IJNS5_IJNS5_IJSH_SU_NSA_ILi1024EEEEEENSA_ILi4096EEEEEENS5_IJNS5_IJSB_NSA_ILi512EEENSA_ILi32EEEEEElEEElEEEEEEEESJ_NS5_IJlSB_lEEENS4_8TiledMMAINS4_8MMA_AtomIJNS4_4SM904GMMA6SPARSE28GMMA_64x64x32_F32BF16BF16_SSILNS1D_5MajorE0ELS1G_0ELNS1D_7ScaleInE1ELS1H_1ELNS1D_9SparseSelE0EEEEEENSK_INS5_IJSC_SB_SB_EEENS5_IJSB_NSA_ILi0EEES1M_EEEEENS5_IJNS4_10UnderscoreES1P_S1P_EEEEENS4_23SM90_TMA_LOAD_MULTICASTENS4_14ComposedLayoutINS4_7SwizzleILi2ELi4ELi3EEENS4_25smem_sparse_ptr_flag_bitsILi2ELi16EEENSK_INS5_IJNS5_IJSB_SQ_EEENS5_IJSC_S13_EEEEEENS5_IJNS5_IJS1M_SH_EEESN_EEEEEEEvNS4_8identityENS4_13SM90_TMA_LOADENS1T_INS1U_ILi3ELi4ELi3EEENS4_18smem_ptr_flag_bitsILi16EEENSK_INS5_IJSQ_SH_EEENS5_IJSH_SB_EEEEEEEvS25_EENS_8epilogue10collective6detail29Sm90TmaWarpSpecializedAdapterINS2G_15DefaultEpilogueIfNS5_IJSB_llEEES2K_NS2F_6thread17LinearCombinationIfLi1EffLNS2L_9ScaleType4KindE0ELNS_15FloatRoundStyleE2EfEENS1_15EpilogueDefaultEEEEEvvEEEEvNT_6ParamsE,@function
        .size           _ZN7cutlass13device_kernelINS_4gemm6kernel13GemmUniversalIN4cute5tupleIJiiiiEEENS1_10collective13CollectiveMmaINS1_40MainloopSm90TmaGmmaWarpSpecializedSparseILi13ENS5_IJNS4_1CILi1EEENSA_ILi2EEESB_EEENS1_35KernelTmaWarpSpecializedCooperativeEEENS5_IJNSA_ILi128EEENSA_ILi64EEESH_EEENS_10bfloat16_tENS5_IJNS4_6LayoutINS5_IJiNS5_IJSC_iEEEiEEENS5_IJlNS5_IJSB_SC_EEElEEEEENSK_INS5_IJNS5_IJNS5_IJNSA_ILi8EEESC_NSA_ILi4EEEEEEiEEENS5_IJNS5_IJNSA_ILi16EEESC_SC_EEEiEEEiEEENS5_IJNS5_IJNS5_IJSH_SU_NSA_ILi1024EEEEEENSA_ILi4096EEEEEENS5_IJNS5_IJSB_NSA_ILi512EEENSA_ILi32EEEEEElEEElEEEEEEEESJ_NS5_IJlSB_lEEENS4_8TiledMMAINS4_8MMA_AtomIJNS4_4SM904GMMA6SPARSE28GMMA_64x64x32_F32BF16BF16_SSILNS1D_5MajorE0ELS1G_0ELNS1D_7ScaleInE1ELS1H_1ELNS1D_9SparseSelE0EEEEEENSK_INS5_IJSC_SB_SB_EEENS5_IJSB_NSA_ILi0EEES1M_EEEEENS5_IJNS4_10UnderscoreES1P_S1P_EEEEENS4_23SM90_TMA_LOAD_MULTICASTENS4_14ComposedLayoutINS4_7SwizzleILi2ELi4ELi3EEENS4_25smem_sparse_ptr_flag_bitsILi2ELi16EEENSK_INS5_IJNS5_IJSB_SQ_EEENS5_IJSC_S13_EEEEEENS5_IJNS5_IJS1M_SH_EEESN_EEEEEEEvNS4_8identityENS4_13SM90_TMA_LOADENS1T_INS1U_ILi3ELi4ELi3EEENS4_18smem_ptr_flag_bitsILi16EEENSK_INS5_IJSQ_SH_EEENS5_IJSH_SB_EEEEEEEvS25_EENS_8epilogue10collective6detail29Sm90TmaWarpSpecializedAdapterINS2G_15DefaultEpilogueIfNS5_IJSB_llEEES2K_NS2F_6thread17LinearCombinationIfLi1EffLNS2L_9ScaleType4KindE0ELNS_15FloatRoundStyleE2EfEENS1_15EpilogueDefaultEEEEEvvEEEEvNT_6ParamsE,(.L_x_143 - _ZN7cutlass13device_kernelINS_4gemm6kernel13GemmUniversalIN4cute5tupleIJiiiiEEENS1_10collective13CollectiveMmaINS1_40MainloopSm90TmaGmmaWarpSpecializedSparseILi13ENS5_IJNS4_1CILi1EEENSA_ILi2EEESB_EEENS1_35KernelTmaWarpSpecializedCooperativeEEENS5_IJNSA_ILi128EEENSA_ILi64EEESH_EEENS_10bfloat16_tENS5_IJNS4_6LayoutINS5_IJiNS5_IJSC_iEEEiEEENS5_IJlNS5_IJSB_SC_EEElEEEEENSK_INS5_IJNS5_IJNS5_IJNSA_ILi8EEESC_NSA_ILi4EEEEEEiEEENS5_IJNS5_IJNSA_ILi16EEESC_SC_EEEiEEEiEEENS5_IJNS5_IJNS5_IJSH_SU_NSA_ILi1024EEEEEENSA_ILi4096EEEEEENS5_IJNS5_IJSB_NSA_ILi512EEENSA_ILi32EEEEEElEEElEEEEEEEESJ_NS5_IJlSB_lEEENS4_8TiledMMAINS4_8MMA_AtomIJNS4_4SM904GMMA6SPARSE28GMMA_64x64x32_F32BF16BF16_SSILNS1D_5MajorE0ELS1G_0ELNS1D_7ScaleInE1ELS1H_1ELNS1D_9SparseSelE0EEEEEENSK_INS5_IJSC_SB_SB_EEENS5_IJSB_NSA_ILi0EEES1M_EEEEENS5_IJNS4_10UnderscoreES1P_S1P_EEEEENS4_23SM90_TMA_LOAD_MULTICASTENS4_14ComposedLayoutINS4_7SwizzleILi2ELi4ELi3EEENS4_25smem_sparse_ptr_flag_bitsILi2ELi16EEENSK_INS5_IJNS5_IJSB_SQ_EEENS5_IJSC_S13_EEEEEENS5_IJNS5_IJS1M_SH_EEESN_EEEEEEEvNS4_8identityENS4_13SM90_TMA_LOADENS1T_INS1U_ILi3ELi4ELi3EEENS4_18smem_ptr_flag_bitsILi16EEENSK_INS5_IJSQ_SH_EEENS5_IJSH_SB_EEEEEEEvS25_EENS_8epilogue10collective6detail29Sm90TmaWarpSpecializedAdapterINS2G_15DefaultEpilogueIfNS5_IJSB_llEEES2K_NS2F_6thread17LinearCombinationIfLi1EffLNS2L_9ScaleType4KindE0ELNS_15FloatRoundStyleE2EfEENS1_15EpilogueDefaultEEEEEvvEEEEvNT_6ParamsE)
        .other          _ZN7cutlass13device_kernelINS_4gemm6kernel13GemmUniversalIN4cute5tupleIJiiiiEEENS1_10collective13CollectiveMmaINS1_40MainloopSm90TmaGmmaWarpSpecializedSparseILi13ENS5_IJNS4_1CILi1EEENSA_ILi2EEESB_EEENS1_35KernelTmaWarpSpecializedCooperativeEEENS5_IJNSA_ILi128EEENSA_ILi64EEESH_EEENS_10bfloat16_tENS5_IJNS4_6LayoutINS5_IJiNS5_IJSC_iEEEiEEENS5_IJlNS5_IJSB_SC_EEElEEEEENSK_INS5_IJNS5_IJNS5_IJNSA_ILi8EEESC_NSA_ILi4EEEEEEiEEENS5_IJNS5_IJNSA_ILi16EEESC_SC_EEEiEEEiEEENS5_IJNS5_IJNS5_IJSH_SU_NSA_ILi1024EEEEEENSA_ILi4096EEEEEENS5_IJNS5_IJSB_NSA_ILi512EEENSA_ILi32EEEEEElEEElEEEEEEEESJ_NS5_IJlSB_lEEENS4_8TiledMMAINS4_8MMA_AtomIJNS4_4SM904GMMA6SPARSE28GMMA_64x64x32_F32BF16BF16_SSILNS1D_5MajorE0ELS1G_0ELNS1D_7ScaleInE1ELS1H_1ELNS1D_9SparseSelE0EEEEEENSK_INS5_IJSC_SB_SB_EEENS5_IJSB_NSA_ILi0EEES1M_EEEEENS5_IJNS4_10UnderscoreES1P_S1P_EEEEENS4_23SM90_TMA_LOAD_MULTICASTENS4_14ComposedLayoutINS4_7SwizzleILi2ELi4ELi3EEENS4_25smem_sparse_ptr_flag_bitsILi2ELi16EEENSK_INS5_IJNS5_IJSB_SQ_EEENS5_IJSC_S13_EEEEEENS5_IJNS5_IJS1M_SH_EEESN_EEEEEEEvNS4_8identityENS4_13SM90_TMA_LOADENS1T_INS1U_ILi3ELi4ELi3EEENS4_18smem_ptr_flag_bitsILi16EEENSK_INS5_IJSQ_SH_EEENS5_IJSH_SB_EEEEEEEvS25_EENS_8epilogue10collective6detail29Sm90TmaWarpSpecializedAdapterINS2G_15DefaultEpilogueIfNS5_IJSB_llEEES2K_NS2F_6thread17LinearCombinationIfLi1EffLNS2L_9ScaleType4KindE0ELNS_15FloatRoundStyleE2EfEENS1_15EpilogueDefaultEEEEEvvEEEEvNT_6ParamsE,@"STO_CUDA_ENTRY STV_DEFAULT"
_ZN7cutlass13device_kernelINS_4gemm6kernel13GemmUniversalIN4cute5tupleIJiiiiEEENS1_10collective13CollectiveMmaINS1_40MainloopSm90TmaGmmaWarpSpecializedSparseILi13ENS5_IJNS4_1CILi1EEENSA_ILi2EEESB_EEENS1_35KernelTmaWarpSpecializedCooperativeEEENS5_IJNSA_ILi128EEENSA_ILi64EEESH_EEENS_10bfloat16_tENS5_IJNS4_6LayoutINS5_IJiNS5_IJSC_iEEEiEEENS5_IJlNS5_IJSB_SC_EEElEEEEENSK_INS5_IJNS5_IJNS5_IJNSA_ILi8EEESC_NSA_ILi4EEEEEEiEEENS5_IJNS5_IJNSA_ILi16EEESC_SC_EEEiEEEiEEENS5_IJNS5_IJNS5_IJSH_SU_NSA_ILi1024EEEEEENSA_ILi4096EEEEEENS5_IJNS5_IJSB_NSA_ILi512EEENSA_ILi32EEEEEElEEElEEEEEEEESJ_NS5_IJlSB_lEEENS4_8TiledMMAINS4_8MMA_AtomIJNS4_4SM904GMMA6SPARSE28GMMA_64x64x32_F32BF16BF16_SSILNS1D_5MajorE0ELS1G_0ELNS1D_7ScaleInE1ELS1H_1ELNS1D_9SparseSelE0EEEEEENSK_INS5_IJSC_SB_SB_EEENS5_IJSB_NSA_ILi0EEES1M_EEEEENS5_IJNS4_10UnderscoreES1P_S1P_EEEEENS4_23SM90_TMA_LOAD_MULTICASTENS4_14ComposedLayoutINS4_7SwizzleILi2ELi4ELi3EEENS4_25smem_sparse_ptr_flag_bitsILi2ELi16EEENSK_INS5_IJNS5_IJSB_SQ_EEENS5_IJSC_S13_EEEEEENS5_IJNS5_IJS1M_SH_EEESN_EEEEEEEvNS4_8identityENS4_13SM90_TMA_LOADENS1T_INS1U_ILi3ELi4ELi3EEENS4_18smem_ptr_flag_bitsILi16EEENSK_INS5_IJSQ_SH_EEENS5_IJSH_SB_EEEEEEEvS25_EENS_8epilogue10collective6detail29Sm90TmaWarpSpecializedAdapterINS2G_15DefaultEpilogueIfNS5_IJSB_llEEES2K_NS2F_6thread17LinearCombinationIfLi1EffLNS2L_9ScaleType4KindE0ELNS_15FloatRoundStyleE2EfEENS1_15EpilogueDefaultEEEEEvvEEEEvNT_6ParamsE:
[----:B------:R-:W-:Y:S01]  /*0000*/  LDC R1, c[0x0][0x28] ;  /* 0x00000a00ff017b82 */ /* 0x000fe20000000800 */
[----:B------:R-:W0:Y:S01]  /*0010*/  S2R R0, SR_TID.X ;  /* 0x0000000000007919 */ /* 0x000e220000002100 */
[----:B------:R-:W-:Y:S01]  /*0020*/  ELECT P0, URZ, PT ;  /* 0x00000000003f782f */ /* 0x000fe20003800000 */
[----:B------:R-:W-:Y:S01]  /*0030*/  BSSY B0, `(.L_x_0) ;  /* 0x0000012000007945 */ /* 0x000fe20003800000 */
[--C-:B0-----:R-:W-:Y:S02]  /*0040*/  SHF.R.U32.HI R2, RZ, 0x5, R0.reuse ;  /* 0x00000005ff027819 */ /* 0x101fe40000011600 */
[----:B------:R-:W-:-:S03]  /*0050*/  SHF.R.U32.HI R6, RZ, 0x7, R0 ;  /* 0x00000007ff067819 */ /* 0x000fc60000011600 */
[----:B------:R-:W0:Y:S04]  /*0060*/  SHFL.IDX PT, R7, R2, RZ, 0x1f ;  /* 0x00001fff02077589 */ /* 0x000e2800000e0000 */
[----:B------:R1:W2:Y:S01]  /*0070*/  SHFL.IDX PT, R4, R6, RZ, 0x1f ;  /* 0x00001fff06047589 */ /* 0x0002a200000e0000 */
[----:B0-----:R-:W-:-:S13]  /*0080*/  ISETP.NE.OR P0, PT, R7, RZ, !P0 ;  /* 0x000000ff0700720c */ /* 0x001fda0004705670 */
[----:B-12---:R-:W-:Y:S05]  /*0090*/  @P0 BRA `(.L_x_1) ;  /* 0x00000000002c0947 */ /* 0x006fea0003800000 */
[----:B------:R-:W-:Y:S02]  /*00a0*/  ULDC.64 UR4, c[0x0][0x198] ;  /* 0x0000660000047ab9 */ /* 0x000fe40000000a00 */
[----:B------:R-:W-:Y:S02]  /*00b0*/  UIADD3 UR6, UP0, UR4, 0xf0, URZ ;  /* 0x000000f004067890 */ /* 0x000fe4000ff1e03f */
[----:B------:R-:W-:Y:S02]  /*00c0*/  UIADD3 UR8, UP1, UR4, 0x1f0, URZ ;  /* 0x000001f004087890 */ /* 0x000fe4000ff3e03f */
[----:B------:R-:W-:Y:S02]  /*00d0*/  UIADD3 UR4, UP2, UR4, 0x2f0, URZ ;  /* 0x000002f004047890 */ /* 0x000fe4000ff5e03f */
[----:B------:R-:W-:Y:S02]  /*00e0*/  UIADD3.X UR7, URZ, UR5, URZ, UP0, !UPT ;  /* 0x000000053f077290 */ /* 0x000fe400087fe43f */
[----:B------:R-:W-:-:S02]  /*00f0*/  UIADD3.X UR9, URZ, UR5, URZ, UP1, !UPT ;  /* 0x000000053f097290 */ /* 0x000fc40008ffe43f */
[----:B------:R-:W-:-:S05]  /*0100*/  UIADD3.X UR5, URZ, UR5, URZ, UP2, !UPT ;  /* 0x000000053f057290 */ /* 0x000fca00097fe43f */
[----:B------:R0:W-:Y:S02]  /*0110*/  UTMACCTL.PF [UR6] ;  /* 0x00000000060079b9 */ /* 0x0001e40008040000 */
[----:B------:R0:W-:Y:S02]  /*0120*/  UTMACCTL.PF [UR8] ;  /* 0x00000000080079b9 */ /* 0x0001e40008040000 */
[----:B------:R0:W-:Y:S02]  /*0130*/  UTMACCTL.PF [UR4] ;  /* 0x00000000040079b9 */ /* 0x0001e40008040000 */
[----:B0-----:R-:W-:Y:S01]  /*0140*/  NOP ;  /* 0x0000000000007918 */ /* 0x001fe20000000000 */
.L_x_1:
[----:B------:R-:W-:Y:S05]  /*0150*/  BSYNC B0 ;  /* 0x0000000000007941 */ /* 0x000fea0003800000 */
.L_x_0:
[----:B------:R-:W0:Y:S02]  /*0160*/  SHFL.IDX PT, R3, R2, RZ, 0x1f ;  /* 0x00001fff02037589 */ /* 0x000e2400000e0000 */
[----:B0-----:R-:W-:-:S13]  /*0170*/  ISETP.NE.AND P0, PT, R3, RZ, PT ;  /* 0x000000ff0300720c */ /* 0x001fda0003f05270 */
[----:B------:R-:W-:Y:S05]  /*0180*/  @P0 BRA `(.L_x_2) ;  /* 0x0000000000ac0947 */ /* 0x000fea0003800000 */
[----:B------:R-:W-:Y:S01]  /*0190*/  ELECT P0, URZ, PT ;  /* 0x00000000003f782f */ /* 0x000fe20003800000 */
[----:B------:R-:W-:-:S12]  /*01a0*/  BSSY B0, `(.L_x_2) ;  /* 0x0000029000007945 */ /* 0x000fd80003800000 */
[----:B------:R-:W-:Y:S05]  /*01b0*/  @!P0 BRA `(.L_x_3) ;  /* 0x00000000009c8947 */ /* 0x000fea0003800000 */
[----:B------:R-:W0:Y:S01]  /*01c0*/  S2UR UR8, SR_CgaCtaId ;  /* 0x00000000000879c3 */ /* 0x000e220000008800 */
[----:B------:R-:W-:Y:S01]  /*01d0*/  UMOV UR4, 0x400 ;  /* 0x0000040000047882 */ /* 0x000fe20000000000 */
[----:B------:R-:W-:Y:S01]  /*01e0*/  UMOV UR5, 0x1 ;  /* 0x0000000100057882 */ /* 0x000fe20000000000 */
[----:B------:R-:W-:Y:S02]  /*01f0*/  UMOV UR6, 0x4 ;  /* 0x0000000400067882 */ /* 0x000fe40000000000 */
[----:B------:R-:W-:-:S04]  /*0200*/  UIADD3 UR6, -UR6, 0x100000, URZ ;  /* 0x0010000006067890 */ /* 0x000fc8000fffe13f */
[----:B------:R-:W-:Y:S02]  /*0210*/  USHF.L.U32 UR7, UR6, 0xb, URZ ;  /* 0x0000000b06077899 */ /* 0x000fe4000800063f */
[----:B------:R-:W-:Y:S02]  /*0220*/  USHF.L.U32 UR6, UR6, 0x1, URZ ;  /* 0x0000000106067899 */ /* 0x000fe4000800063f */
[----:B0-----:R-:W-:Y:S02]  /*0230*/  ULEA UR8, UR8, UR4, 0x18 ;  /* 0x0000000408087291 */ /* 0x001fe4000f8ec03f */
[----:B------:R-:W-:-:S04]  /*0240*/  UIADD3 UR4, -UR5, 0x100000, URZ ;  /* 0x0010000005047890 */ /* 0x000fc8000fffe13f */
[----:B------:R-:W-:Y:S02]  /*0250*/  USHF.L.U32 UR5, UR4, 0xb, URZ ;  /* 0x0000000b04057899 */ /* 0x000fe4000800063f */
[----:B------:R-:W-:Y:S01]  /*0260*/  USHF.L.U32 UR4, UR4, 0x1, URZ ;  /* 0x0000000104047899 */ /* 0x000fe2000800063f */
[----:B------:R-:W0:Y:S11]  /*0270*/  FENCE.VIEW.ASYNC.S ;  /* 0x00000000000073c6 */ /* 0x000e360000000000 */
[----:B0-----:R0:W1:Y:S01]  /*0280*/  SYNCS.EXCH.64 URZ, [UR8], UR4 ;  /* 0x00000004083f75b2 */ /* 0x0010620008000100 */
[----:B------:R0:W2:Y:S01]  /*0290*/  SYNCS.EXCH.64 URZ, [UR8+0x68], UR6 ;  /* 0x00006806083f75b2 */ /* 0x0000a20008000100 */
[----:B------:R0:W3:Y:S01]  /*02a0*/  SYNCS.EXCH.64 URZ, [UR8+0x8], UR4 ;  /* 0x00000804083f75b2 */ /* 0x0000e20008000100 */
[----:B------:R0:W4:Y:S01]  /*02b0*/  SYNCS.EXCH.64 URZ, [UR8+0x70], UR6 ;  /* 0x00007006083f75b2 */ /* 0x0001220008000100 */
[----:B------:R0:W0:Y:S01]  /*02c0*/  SYNCS.EXCH.64 URZ, [UR8+0x10], UR4 ;  /* 0x00001004083f75b2 */ /* 0x0000220008000100 */
        /* <DEDUP_REMOVED lines=21> */
[----:B-123--:R-:W-:Y:S01]  /*0420*/  NOP ;  /* 0x0000000000007918 */ /* 0x00efe20000000000 */
.L_x_3:
[----:B0-----:R-:W-:Y:S05]  /*0430*/  BSYNC B0 ;  /* 0x0000000000007941 */ /* 0x001fea0003800000 */
.L_x_2:
[----:B------:R-:W0:Y:S01]  /*0440*/  SHFL.IDX PT, R2, R2, RZ, 0x1f ;  /* 0x00001fff02027589 */ /* 0x000e2200000e0000 */
[----:B------:R-:W-:Y:S01]  /*0450*/  SHF.R.S32.HI R5, RZ, 0x1f, R0 ;  /* 0x0000001fff057819 */ /* 0x000fe20000011400 */
[----:B------:R-:W1:Y:S01]  /*0460*/  S2UR UR8, SR_CTAID.X ;  /* 0x00000000000879c3 */ /* 0x000e620000002500 */
[----:B------:R-:W-:Y:S01]  /*0470*/  ELECT P0, URZ, PT ;  /* 0x00000000003f782f */ /* 0x000fe20003800000 */
[----:B------:R-:W2:Y:S01]  /*0480*/  S2R R8, SR_CTAID.Y ;  /* 0x0000000000087919 */ /* 0x000ea20000002600 */
[----:B------:R-:W-:Y:S01]  /*0490*/  LEA.HI R5, R5, R0, RZ, 0x7 ;  /* 0x0000000005057211 */ /* 0x000fe200078f38ff */
[----:B------:R-:W-:Y:S01]  /*04a0*/  ULDC UR4, c[0x0][0x154] ;  /* 0x0000550000047ab9 */ /* 0x000fe20000000800 */
[----:B------:R-:W-:Y:S01]  /*04b0*/  VIADD R16, R4, 0xffffffff ;  /* 0xffffffff04107836 */ /* 0x000fe20000000000 */
[----:B------:R-:W-:Y:S01]  /*04c0*/  NOP ;  /* 0x0000000000007918 */ /* 0x000fe20000000000 */
[----:B------:R-:W-:Y:S01]  /*04d0*/  LOP3.LUT R5, R5, 0xffffff80, RZ, 0xc0, !PT ;  /* 0xffffff8005057812 */ /* 0x000fe200078ec0ff */
[----:B------:R-:W3:Y:S01]  /*04e0*/  LDC R15, c[0x0][0x140] ;  /* 0x00005000ff0f7b82 */ /* 0x000ee20000000800 */
[----:B------:R-:W-:Y:S01]  /*04f0*/  NOP ;  /* 0x0000000000007918 */ /* 0x000fe20000000000 */
[----:B------:R-:W-:-:S02]  /*0500*/  ISETP.GE.U32.AND P5, PT, R16, 0x2, PT ;  /* 0x000000021000780c */ /* 0x000fc40003fa6070 */
[----:B------:R-:W-:-:S05]  /*0510*/  IMAD.IADD R5, R0, 0x1, -R5 ;  /* 0x0000000100057824 */ /* 0x000fca00078e0a05 */
[----:B------:R-:W-:Y:S02]  /*0520*/  SHF.R.S32.HI R10, RZ, 0x1f, R5 ;  /* 0x0000001fff0a7819 */ /* 0x000fe40000011405 */
[----:B------:R-:W-:Y:S02]  /*0530*/  LOP3.LUT P2, RZ, R5, 0x7, RZ, 0xc0, !PT ;  /* 0x0000000705ff7812 */ /* 0x000fe4000784c0ff */
[----:B------:R-:W-:Y:S02]  /*0540*/  LEA.HI R10, R10, R5, RZ, 0x3 ;  /* 0x000000050a0a7211 */ /* 0x000fe400078f18ff */
[----:B0-----:R-:W-:Y:S02]  /*0550*/  ISETP.NE.OR P0, PT, R2, RZ, !P0 ;  /* 0x000000ff0200720c */ /* 0x001fe40004705670 */
[--C-:B------:R-:W-:Y:S02]  /*0560*/  SHF.R.S32.HI R2, RZ, 0x3, R10.reuse ;  /* 0x00000003ff027819 */ /* 0x100fe4000001140a */
[----:B------:R-:W-:-:S02]  /*0570*/  SHF.R.S32.HI R11, RZ, 0x1f, R10 ;  /* 0x0000001fff0b7819 */ /* 0x000fc4000001140a */
[----:B------:R-:W-:Y:S02]  /*0580*/  SHF.R.S32.HI R10, RZ, 0x1f, R3 ;  /* 0x0000001fff0a7819 */ /* 0x000fe40000011403 */
[----:B------:R-:W-:Y:S02]  /*0590*/  LEA.HI R11, R11, R2, RZ, 0x2 ;  /* 0x000000020b0b7211 */ /* 0x000fe400078f10ff */
[----:B------:R-:W-:Y:S02]  /*05a0*/  LEA.HI R10, R10, R3, RZ, 0x2 ;  /* 0x000000030a0a7211 */ /* 0x000fe400078f10ff */
[----:B--2---:R-:W-:Y:S01]  /*05b0*/  I2FP.F32.U32 R13, R8 ;  /* 0x00000008000d7245 */ /* 0x004fe20000201000 */
[----:B------:R-:W-:Y:S01]  /*05c0*/  VOTEU.ALL UP0, P0 ;  /* 0x00000000003f7886 */ /* 0x000fe20000000000 */
[----:B------:R-:W-:Y:S01]  /*05d0*/  LOP3.LUT R12, R10, 0x3ffffffc, RZ, 0xc0, !PT ;  /* 0x3ffffffc0a0c7812 */ /* 0x000fe200078ec0ff */
[----:B------:R-:W-:Y:S01]  /*05e0*/  VOTEU.ALL UP1, P0 ;  /* 0x00000000003f7886 */ /* 0x000fe20000020000 */
[----:B------:R-:W-:Y:S01]  /*05f0*/  LOP3.LUT R11, R11, 0xfffffffc, RZ, 0xc0, !PT ;  /* 0xfffffffc0b0b7812 */ /* 0x000fe200078ec0ff */
[----:B------:R-:W-:Y:S01]  /*0600*/  FMUL R14, R13, UR4 ;  /* 0x000000040d0e7c20 */ /* 0x000fe20008400000 */
[----:B------:R-:W0:Y:S01]  /*0610*/  @!UP0 S2UR UR7, SR_CgaCtaId ;  /* 0x00000000000789c3 */ /* 0x000e220000008800 */
[----:B------:R-:W-:Y:S01]  /*0620*/  IMAD.IADD R3, R3, 0x1, -R12 ;  /* 0x0000000103037824 */ /* 0x000fe200078e0a0c */
[----:B-1----:R-:W-:Y:S01]  /*0630*/  I2FP.F32.U32 R12, UR8 ;  /* 0x00000008000c7c45 */ /* 0x002fe20008201000 */
[----:B------:R-:W-:Y:S01]  /*0640*/  IMAD.IADD R10, R2, 0x1, -R11 ;  /* 0x00000001020a7824 */ /* 0x000fe200078e0a0b */
[----:B------:R-:W-:Y:S01]  /*0650*/  ULDC UR4, c[0x0][0x150] ;  /* 0x0000540000047ab9 */ /* 0x000fe20000000800 */
[----:B------:R-:W-:Y:S01]  /*0660*/  SHF.R.S32.HI R2, RZ, 0x1f, R7 ;  /* 0x0000001fff027819 */ /* 0x000fe20000011407 */
[----:B------:R-:W1:Y:S01]  /*0670*/  F2I.U32.TRUNC.NTZ R14, R14 ;  /* 0x0000000e000e7305 */ /* 0x000e62000020f000 */
[----:B------:R-:W-:Y:S01]  /*0680*/  FMUL R12, R12, UR4 ;  /* 0x000000040c0c7c20 */ /* 0x000fe20008400000 */
[----:B------:R-:W2:Y:S01]  /*0690*/  LDC R11, c[0x0][0x148] ;  /* 0x00005200ff0b7b82 */ /* 0x000ea20000000800 */
[----:B------:R-:W-:Y:S01]  /*06a0*/  LEA.HI R2, R2, R7, RZ, 0x2 ;  /* 0x0000000702027211 */ /* 0x000fe200078f10ff */
[----:B------:R-:W-:Y:S01]  /*06b0*/  IMAD R3, R3, 0x4, R10 ;  /* 0x0000000403037824 */ /* 0x000fe200078e020a */
[----:B------:R-:W-:Y:S01]  /*06c0*/  UMOV UR4, 0x20 ;  /* 0x0000002000047882 */ /* 0x000fe20000000000 */
[----:B------:R-:W-:Y:S01]  /*06d0*/  @!UP0 UMOV UR6, 0x400 ;  /* 0x0000040000068882 */ /* 0x000fe20000000000 */
[----:B------:R-:W-:Y:S01]  /*06e0*/  LOP3.LUT R2, R2, 0xfffffffc, RZ, 0xc0, !PT ;  /* 0xfffffffc02027812 */ /* 0x000fe200078ec0ff */
[----:B------:R-:W5:Y:S01]  /*06f0*/  F2I.U32.TRUNC.NTZ R12, R12 ;  /* 0x0000000c000c7305 */ /* 0x000f62000020f000 */
[----:B------:R-:W-:Y:S01]  /*0700*/  IMAD.SHL.U32 R10, R3, 0x4, RZ ;  /* 0x00000004030a7824 */ /* 0x000fe200078e00ff */
[----:B------:R-:W4:Y:S01]  /*0710*/  LDC R13, c[0x0][0x144] ;  /* 0x00005100ff0d7b82 */ /* 0x000f220000000800 */
[----:B------:R-:W-:-:S04]  /*0720*/  @!UP0 UIADD3 UR4, -UR4, 0x100000, URZ ;  /* 0x0010000004048890 */ /* 0x000fc8000fffe13f */
[----:B------:R-:W-:Y:S02]  /*0730*/  @!UP0 USHF.L.U32 UR5, UR4, 0xb, URZ ;  /* 0x0000000b04058899 */ /* 0x000fe4000800063f */
[----:B------:R-:W-:Y:S01]  /*0740*/  @!UP0 USHF.L.U32 UR4, UR4, 0x1, URZ ;  /* 0x0000000104048899 */ /* 0x000fe2000800063f */
[----:B------:R-:W-:Y:S01]  /*0750*/  IMAD.IADD R7, R7, 0x1, -R2 ;  /* 0x0000000107077824 */ /* 0x000fe200078e0a02 */
[----:B---3--:R-:W-:Y:S01]  /*0760*/  ISETP.EQ.U32.AND P4, PT, R15, 0x1, PT ;  /* 0x000000010f00780c */ /* 0x008fe20003f82070 */
[----:B-1----:R-:W-:Y:S01]  /*0770*/  IMAD.MOV R20, RZ, RZ, -R14 ;  /* 0x000000ffff147224 */ /* 0x002fe200078e0a0e */
[----:B------:R-:W-:Y:S01]  /*0780*/  LOP3.LUT R3, R3, 0xc, R10, 0x78, !PT ;  /* 0x0000000c03037812 */ /* 0x000fe200078e780a */
[----:B0-----:R-:W-:Y:S01]  /*0790*/  @!UP0 ULEA UR6, UR7, UR6, 0x18 ;  /* 0x0000000607068291 */ /* 0x001fe2000f8ec03f */
[----:B------:R-:W-:Y:S01]  /*07a0*/  ISETP.NE.AND P1, PT, R7, 0x3, PT ;  /* 0x000000030700780c */ /* 0x000fe20003f25270 */
[----:B------:R-:W-:Y:S01]  /*07b0*/  VOTEU.ALL UP0, P0 ;  /* 0x00000000003f7886 */ /* 0x000fe20000000000 */
[----:B------:R-:W-:Y:S01]  /*07c0*/  ISETP.LT.U32.AND P0, PT, R3, 0x2, !P2 ;  /* 0x000000020300780c */ /* 0x000fe20005701070 */
[----:B-----5:R-:W-:Y:S01]  /*07d0*/  IMAD.MOV R12, RZ, RZ, -R12 ;  /* 0x000000ffff0c7224 */ /* 0x020fe200078e0a0c */
[----:B------:R-:W-:Y:S01]  /*07e0*/  ISETP.EQ.OR P1, PT, R7, RZ, !P1 ;  /* 0x000000ff0700720c */ /* 0x000fe20004f22670 */
[----:B--2---:R-:W-:Y:S01]  /*07f0*/  IMAD R2, R11, R20, R8 ;  /* 0x000000140b027224 */ /* 0x004fe200078e0208 */
[----:B------:R-:W-:-:S02]  /*0800*/  ISETP.NE.AND P2, PT, R4, RZ, PT ;  /* 0x000000ff0400720c */ /* 0x000fc40003f45270 */
[----:B------:R-:W-:Y:S01]  /*0810*/  ISETP.EQ.AND P1, PT, R4, RZ, P1 ;  /* 0x000000ff0400720c */ /* 0x000fe20000f22270 */
[----:B------:R-:W0:Y:S02]  /*0820*/  FENCE.VIEW.ASYNC.S ;  /* 0x00000000000073c6 */ /* 0x000e240000000000 */
[----:B0-----:R0:W1:Y:S01]  /*0830*/  @!UP0 SYNCS.EXCH.64 URZ, [UR6+0xe0], UR4 ;  /* 0x0000e004063f85b2 */ /* 0x0010620008000100 */
[----:B------:R-:W-:Y:S02]  /*0840*/  ISETP.NE.AND P3, PT, R2, R3, PT ;  /* 0x000000030200720c */ /* 0x000fe40003f65270 */
[----:B------:R-:W-:Y:S01]  /*0850*/  SEL R2, RZ, 0x1, !P1 ;  /* 0x00000001ff027807 */ /* 0x000fe20004800000 */
[----:B----4-:R-:W-:-:S03]  /*0860*/  IMAD R10, R13, R12, UR8 ;  /* 0x000000080d0a7e24 */ /* 0x010fc6000f8e020c */
[----:B------:R-:W-:Y:S02]  /*0870*/  SEL R2, R2, 0x2, P5 ;  /* 0x0000000202027807 */ /* 0x000fe40002800000 */
[----:B------:R-:W-:-:S04]  /*0880*/  ISETP.EQ.OR P3, PT, R10, RZ, !P3 ;  /* 0x000000ff0a00720c */ /* 0x000fc80005f62670 */
[----:B------:R-:W-:Y:S01]  /*0890*/  PLOP3.LUT P0, PT, P0, P3, PT, 0x80, 0x0 ;  /* 0x000000000000781c */ /* 0x000fe20000707070 */
[----:B------:R0:W2:Y:S01]  /*08a0*/  @!UP1 SYNCS.EXCH.64 URZ, [UR6+0xe8], UR4 ;  /* 0x0000e804063f95b2 */ /* 0x0000a20008000100 */
[----:B------:R-:W-:Y:S01]  /*08b0*/  NOP ;  /* 0x0000000000007918 */ /* 0x000fe20000000000 */
[----:B------:R-:W-:Y:S10]  /*08c0*/  @!P4 BRA `(.L_x_4) ;  /* 0x000000000008c947 */ /* 0x000ff40003800000 */
[----:B-12---:R-:W-:Y:S01]  /*08d0*/  UCGABAR_ARV ;  /* 0x00000000000079c7 */ /* 0x006fe20008000000 */
[----:B------:R-:W-:Y:S05]  /*08e0*/  BRA `(.L_x_5) ;  /* 0x0000000000047947 */ /* 0x000fea0003800000 */
.L_x_4:
[----:B-12---:R-:W-:Y:S01]  /*08f0*/  NOP ;  /* 0x0000000000007918 */ /* 0x006fe20000000000 */
.L_x_5:
[----:B------:R-:W1:Y:S01]  /*0900*/  LDC R4, c[0x0][0x75c] ;  /* 0x0001d700ff047b82 */ /* 0x000e620000000800 */
[----:B------:R-:W-:Y:S01]  /*0910*/  IMAD.MOV.U32 R5, RZ, RZ, RZ ;  /* 0x000000ffff057224 */ /* 0x000fe200078e00ff */
[----:B-1----:R-:W-:Y:S01]  /*0920*/  ISETP.NE.AND P3, PT, R4, 0x1, PT ;  /* 0x000000010400780c */ /* 0x002fe20003f65270 */
[----:B------:R-:W-:-:S12]  /*0930*/  IMAD.U32 R4, RZ, RZ, UR8 ;  /* 0x00000008ff047e24 */ /* 0x000fd8000f8e00ff */
[----:B------:R-:W1:Y:S01]  /*0940*/  @P3 LDC R15, c[0x0][0x10] ;  /* 0x00000400ff0f3b82 */ /* 0x000e620000000800 */
[----:B------:R-:W-:Y:S02]  /*0950*/  @P3 IMAD.MOV.U32 R9, RZ, RZ, RZ ;  /* 0x000000ffff093224 */ /* 0x000fe400078e00ff */
[----:B------:R-:W-:-:S05]  /*0960*/  @P3 IMAD.MOV.U32 R17, RZ, RZ, RZ ;  /* 0x000000ffff113224 */ /* 0x000fca00078e00ff */
[----:B------:R-:W2:Y:S01]  /*0970*/  @!P3 LDC R13, c[0x0][0xc] ;  /* 0x00000300ff0dbb82 */ /* 0x000ea20000000800 */
[----:B-1----:R-:W-:-:S04]  /*0980*/  @P3 IMAD.WIDE.U32 R14, R15, UR8, R8 ;  /* 0x000000080f0e3c25 */ /* 0x002fc8000f8e0008 */
[----:B--2---:R-:W-:-:S04]  /*0990*/  @!P3 IMAD.WIDE.U32 R12, R8, R13, R4 ;  /* 0x0000000d080cb225 */ /* 0x004fc800078e0004 */
[----:B------:R-:W-:Y:S02]  /*09a0*/  @P3 IMAD.MOV.U32 R4, RZ, RZ, R14 ;  /* 0x000000ffff043224 */ /* 0x000fe400078e000e */
[----:B------:R-:W-:Y:S02]  /*09b0*/  @P3 IMAD.IADD R5, R15, 0x1, R17 ;  /* 0x000000010f053824 */ /* 0x000fe400078e0211 */
[----:B------:R-:W-:Y:S02]  /*09c0*/  @!P3 IMAD.MOV.U32 R4, RZ, RZ, R12 ;  /* 0x000000ffff04b224 */ /* 0x000fe400078e000c */
[----:B------:R-:W-:Y:S01]  /*09d0*/  @!P3 IMAD.MOV.U32 R5, RZ, RZ, R13 ;  /* 0x000000ffff05b224 */ /* 0x000fe200078e000d */
[----:B------:R-:W-:Y:S06]  /*09e0*/  @!P4 BRA `(.L_x_6) ;  /* 0x00000000000cc947 */ /* 0x000fec0003800000 */
[----:B------:R-:W-:Y:S01]  /*09f0*/  UCGABAR_WAIT ;  /* 0x0000000000007dc7 */ /* 0x000fe20008000000 */
[----:B------:R-:W-:Y:S01]  /*0a00*/  CCTL.IVALL ;  /* 0x00000000ff00798f */ /* 0x000fe20002000000 */
[----:B------:R-:W-:Y:S05]  /*0a10*/  BRA `(.L_x_7) ;  /* 0x0000000000047947 */ /* 0x000fea0003800000 */
.L_x_6:
[----:B------:R-:W-:Y:S06]  /*0a20*/  BAR.SYNC.DEFER_BLOCKING 0x0 ;  /* 0x0000000000007b1d */ /* 0x000fec0000010000 */
.L_x_7:
[----:B------:R-:W-:Y:S05]  /*0a30*/  @!P2 BRA `(.L_x_8) ;  /* 0x0000003c00aca947 */ /* 0x000fea0003800000 */
[----:B------:R-:W-:-:S13]  /*0a40*/  ISETP.GT.U32.AND P1, PT, R16, 0x1, PT ;  /* 0x000000011000780c */ /* 0x000fda0003f24070 */
[----:B0-----:R-:W-:Y:S05]  /*0a50*/  @P1 EXIT ;  /* 0x000000000000194d */ /* 0x001fea0003800000 */
[----:B------:R-:W-:Y:S01]  /*0a60*/  ULDC.64 UR4, c[0x0][0x750] ;  /* 0x0001d40000047ab9 */ /* 0x000fe20000000a00 */
[----:B------:R-:W-:Y:S01]  /*0a70*/  PRMT R13, RZ, 0x7610, R13 ;  /* 0x00007610ff0d7816 */ /* 0x000fe2000000000d */
[----:B------:R-:W-:Y:S01]  /*0a80*/  IMAD.MOV.U32 R14, RZ, RZ, -0x1 ;  /* 0xffffffffff0e7424 */ /* 0x000fe200078e00ff */
[----:B------:R-:W-:Y:S01]  /*0a90*/  ISETP.GE.U32.AND P1, PT, R4, UR4, PT ;  /* 0x0000000404007c0c */ /* 0x000fe2000bf26070 */
[----:B------:R-:W-:Y:S02]  /*0aa0*/  IMAD.MOV.U32 R18, RZ, RZ, -0x1 ;  /* 0xffffffffff127424 */ /* 0x000fe400078e00ff */
[----:B------:R-:W-:Y:S01]  /*0ab0*/  IMAD.MOV.U32 R12, RZ, RZ, -0x1 ;  /* 0xffffffffff0c7424 */ /* 0x000fe200078e00ff */
[----:B------:R-:W-:-:S13]  /*0ac0*/  ISETP.GE.U32.AND.EX P1, PT, R5, UR5, PT, P1 ;  /* 0x0000000505007c0c */ /* 0x000fda000bf26110 */
[----:B------:R-:W-:Y:S05]  /*0ad0*/  @P1 BRA `(.L_x_9) ;  /* 0x0000000400281947 */ /* 0x000fea0003800000 */
[----:B------:R-:W0:Y:S01]  /*0ae0*/  LDC.64 R22, c[0x0][0x728] ;  /* 0x0001ca00ff167b82 */ /* 0x000e220000000a00 */
[----:B------:R-:W-:Y:S02]  /*0af0*/  IMAD.MOV.U32 R12, RZ, RZ, R4 ;  /* 0x000000ffff0c7224 */ /* 0x000fe400078e0004 */
[----:B------:R-:W-:-:S05]  /*0b00*/  IMAD.MOV.U32 R13, RZ, RZ, R5 ;  /* 0x000000ffff0d7224 */ /* 0x000fca00078e0005 */
[----:B------:R-:W1:Y:S08]  /*0b10*/  LDC R18, c[0x0][0x730] ;  /* 0x0001cc00ff127b82 */ /* 0x000e700000000800 */
[----:B------:R-:W2:Y:S01]  /*0b20*/  LDC.64 R24, c[0x0][0x720] ;  /* 0x0001c800ff187b82 */ /* 0x000ea20000000a00 */
[----:B0-----:R-:W-:-:S04]  /*0b30*/  ISETP.NE.U32.AND P1, PT, R22, RZ, PT ;  /* 0x000000ff1600720c */ /* 0x001fc80003f25070 */
[----:B------:R-:W-:-:S13]  /*0b40*/  ISETP.NE.AND.EX P1, PT, R23, RZ, PT, P1 ;  /* 0x000000ff1700720c */ /* 0x000fda0003f25310 */
[----:B-12---:R-:W-:Y:S05]  /*0b50*/  @!P1 BRA `(.L_x_10) ;  /* 0x0000000000289947 */ /* 0x006fea0003800000 */
[----:B------:R-:W0:Y:S02]  /*0b60*/  LDC R7, c[0x0][0x734] ;  /* 0x0001cd00ff077b82 */ /* 0x000e240000000800 */
[----:B0-----:R-:W-:-:S05]  /*0b70*/  IADD3 R7, P1, R4, R7, RZ ;  /* 0x0000000704077210 */ /* 0x001fca0007f3e0ff */
[----:B------:R-:W-:-:S04]  /*0b80*/  IMAD.X R19, RZ, RZ, R5, P1 ;  /* 0x000000ffff137224 */ /* 0x000fc800008e0605 */
[----:B------:R-:W-:-:S04]  /*0b90*/  IMAD.WIDE.U32 R12, R19, R22, RZ ;  /* 0x00000016130c7225 */ /* 0x000fc800078e00ff */
[----:B------:R-:W-:-:S04]  /*0ba0*/  IMAD.WIDE.U32 R14, P1, R7, R23, R12 ;  /* 0x00000017070e7225 */ /* 0x000fc8000782000c */
[----:B------:R-:W-:-:S04]  /*0bb0*/  IMAD.WIDE.U32 R12, R7, R22, RZ ;  /* 0x00000016070c7225 */ /* 0x000fc800078e00ff */
[----:B------:R-:W-:Y:S01]  /*0bc0*/  IMAD.X R17, RZ, RZ, RZ, P1 ;  /* 0x000000ffff117224 */ /* 0x000fe200008e06ff */
[----:B------:R-:W-:Y:S01]  /*0bd0*/  IADD3 RZ, P1, R13, R14, RZ ;  /* 0x0000000e0dff7210 */ /* 0x000fe20007f3e0ff */
[----:B------:R-:W-:-:S04]  /*0be0*/  IMAD.MOV.U32 R16, RZ, RZ, R15 ;  /* 0x000000ffff107224 */ /* 0x000fc800078e000f */
[----:B------:R-:W-:-:S08]  /*0bf0*/  IMAD.WIDE.U32.X R12, R19, R23, R16, P1 ;  /* 0x00000017130c7225 */ /* 0x000fd000008e0410 */
.L_x_10:
[----:B------:R-:W0:Y:S01]  /*0c00*/  LDC.64 R28, c[0x0][0x740] ;  /* 0x0001d000ff1c7b82 */ /* 0x000e220000000a00 */
[--C-:B------:R-:W-:Y:S01]  /*0c10*/  SHF.R.U64 R27, R12, R18, R13.reuse ;  /* 0x000000120c1b7219 */ /* 0x100fe2000000120d */
[----:B------:R-:W-:Y:S01]  /*0c20*/  IMAD R31, R11, R20, R8 ;  /* 0x000000140b1f7224 */ /* 0x000fe200078e0208 */
[----:B------:R-:W-:Y:S01]  /*0c30*/  SHF.R.U32.HI R7, RZ, R18, R13 ;  /* 0x00000012ff077219 */ /* 0x000fe2000001160d */
[----:B------:R-:W-:Y:S01]  /*0c40*/  IMAD.MOV.U32 R23, RZ, RZ, 0x1 ;  /* 0x00000001ff177424 */ /* 0x000fe200078e00ff */
[----:B------:R-:W-:-:S03]  /*0c50*/  IADD3 R9, P1, RZ, -R27, RZ ;  /* 0x8000001bff097210 */ /* 0x000fc60007f3e0ff */
[----:B------:R-:W1:Y:S02]  /*0c60*/  LDC R22, c[0x0][0x718] ;  /* 0x0001c600ff167b82 */ /* 0x000e640000000800 */
[----:B------:R-:W-:Y:S02]  /*0c70*/  IMAD.X R7, RZ, RZ, ~R7, P1 ;  /* 0x000000ffff077224 */ /* 0x000fe400008e0e07 */
[----:B------:R-:W-:-:S04]  /*0c80*/  IMAD.WIDE.U32 R12, R9, R24, R4 ;  /* 0x00000018090c7225 */ /* 0x000fc800078e0004 */
[----:B------:R-:W2:Y:S01]  /*0c90*/  LDC R18, c[0x0][0x708] ;  /* 0x0001c200ff127b82 */ /* 0x000ea20000000800 */
[----:B------:R-:W-:Y:S02]  /*0ca0*/  IMAD R14, R7, R24, RZ ;  /* 0x00000018070e7224 */ /* 0x000fe400078e02ff */
[----:B------:R-:W-:Y:S02]  /*0cb0*/  IMAD.MOV.U32 R7, RZ, RZ, -0x1 ;  /* 0xffffffffff077424 */ /* 0x000fe400078e00ff */
[----:B------:R-:W-:-:S03]  /*0cc0*/  IMAD R9, R9, R25, R14 ;  /* 0x0000001909097224 */ /* 0x000fc600078e020e */
[----:B------:R-:W3:Y:S01]  /*0cd0*/  LDC R26, c[0x0][0x758] ;  /* 0x0001d600ff1a7b82 */ /* 0x000ee20000000800 */
[----:B------:R-:W-:Y:S01]  /*0ce0*/  IMAD.IADD R9, R13, 0x1, R9 ;  /* 0x000000010d097824 */ /* 0x000fe200078e0209 */
[----:B0-----:R-:W-:-:S04]  /*0cf0*/  ISETP.NE.U32.AND P1, PT, R28, RZ, PT ;  /* 0x000000ff1c00720c */ /* 0x001fc80003f25070 */
[----:B------:R-:W-:Y:S02]  /*0d00*/  ISETP.NE.AND.EX P1, PT, R29, RZ, PT, P1 ;  /* 0x000000ff1d00720c */ /* 0x000fe40003f25310 */
[----:B------:R-:W0:Y:S01]  /*0d10*/  LDC R24, c[0x0][0x700] ;  /* 0x0001c000ff187b82 */ /* 0x000e220000000800 */
[-CC-:B-1----:R-:W-:Y:S02]  /*0d20*/  SHF.R.U64 R16, R12, R22.reuse, R9.reuse ;  /* 0x000000160c107219 */ /* 0x182fe40000001209 */
[----:B------:R-:W-:-:S05]  /*0d30*/  SHF.R.U32.HI R9, RZ, R22, R9 ;  /* 0x00000016ff097219 */ /* 0x000fca0000011609 */
[----:B------:R-:W1:Y:S01]  /*0d40*/  LDC R19, c[0x0][0x748] ;  /* 0x0001d200ff137b82 */ /* 0x000e620000000800 */
[-CC-:B--2---:R-:W-:Y:S02]  /*0d50*/  SHF.R.U64 R22, R16, R18.reuse, R9.reuse ;  /* 0x0000001210167219 */ /* 0x184fe40000001209 */
[----:B------:R-:W-:-:S05]  /*0d60*/  SHF.R.U32.HI R9, RZ, R18, R9 ;  /* 0x00000012ff097219 */ /* 0x000fca0000011609 */
[----:B------:R-:W2:Y:S01]  /*0d70*/  LDC R21, c[0x0][0x738] ;  /* 0x0001ce00ff157b82 */ /* 0x000ea20000000800 */
[-CC-:B---3--:R-:W-:Y:S02]  /*0d80*/  SHF.R.U64 R18, R22, R26.reuse, R9.reuse ;  /* 0x0000001a16127219 */ /* 0x188fe40000001209 */
[-C--:B------:R-:W-:Y:S02]  /*0d90*/  SHF.L.U32 R7, R7, R26.reuse, RZ ;  /* 0x0000001a07077219 */ /* 0x080fe400000006ff */
[----:B------:R-:W-:Y:S01]  /*0da0*/  SHF.R.U32.HI R9, RZ, R26, R9 ;  /* 0x0000001aff097219 */ /* 0x000fe20000011609 */
[----:B------:R-:W-:Y:S01]  /*0db0*/  IMAD.MOV.U32 R8, RZ, RZ, R18 ;  /* 0x000000ffff087224 */ /* 0x000fe200078e0012 */
[----:B------:R-:W-:Y:S01]  /*0dc0*/  LOP3.LUT R11, RZ, R7, RZ, 0x33, !PT ;  /* 0x00000007ff0b7212 */ /* 0x000fe200078e33ff */
[----:B------:R-:W3:Y:S01]  /*0dd0*/  LDC R25, c[0x0][0x710] ;  /* 0x0001c400ff197b82 */ /* 0x000ee20000000800 */
[----:B------:R-:W-:Y:S05]  /*0de0*/  @!P1 BRA `(.L_x_11) ;  /* 0x0000000000289947 */ /* 0x000fea0003800000 */
[----:B------:R-:W4:Y:S02]  /*0df0*/  LDC R7, c[0x0][0x74c] ;  /* 0x0001d300ff077b82 */ /* 0x000f240000000800 */
[----:B----4-:R-:W-:-:S05]  /*0e00*/  IADD3 R7, P1, R18, R7, RZ ;  /* 0x0000000712077210 */ /* 0x010fca0007f3e0ff */
        /* <DEDUP_REMOVED lines=8> */
.L_x_11:
[----:B-1----:R-:W-:Y:S01]  /*0e90*/  SHF.R.U64 R9, R8, R19, R9 ;  /* 0x0000001308097219 */ /* 0x002fe20000001209 */
[----:B------:R-:W-:Y:S01]  /*0ea0*/  IMAD.MOV.U32 R13, RZ, RZ, 0x1 ;  /* 0x00000001ff0d7424 */ /* 0x000fe200078e00ff */
[----:B------:R-:W-:Y:S01]  /*0eb0*/  LOP3.LUT R8, R22, R11, RZ, 0xc0, !PT ;  /* 0x0000000b16087212 */ /* 0x000fe200078ec0ff */
[----:B0-----:R-:W-:Y:S01]  /*0ec0*/  VIADD R11, R24, 0xffffffff ;  /* 0xffffffff180b7836 */ /* 0x001fe20000000000 */
[----:B------:R-:W-:Y:S01]  /*0ed0*/  SHF.L.U32 R7, R23, R26, RZ ;  /* 0x0000001a17077219 */ /* 0x000fe200000006ff */
[----:B------:R-:W-:Y:S01]  /*0ee0*/  IMAD.MOV R12, RZ, RZ, -R9 ;  /* 0x000000ffff0c7224 */ /* 0x000fe200078e0a09 */
[----:B------:R-:W-:Y:S02]  /*0ef0*/  SEL R10, R10, R31, !P3 ;  /* 0x0000001f0a0a7207 */ /* 0x000fe40005800000 */
[----:B------:R-:W-:Y:S01]  /*0f00*/  LOP3.LUT R11, R16, R11, RZ, 0xc0, !PT ;  /* 0x0000000b100b7212 */ /* 0x000fe200078ec0ff */
[----:B------:R-:W-:Y:S02]  /*0f10*/  IMAD R9, R7, R9, R8 ;  /* 0x0000000907097224 */ /* 0x000fe400078e0208 */
[----:B--2---:R-:W-:-:S02]  /*0f20*/  IMAD R7, R12, R21, R18 ;  /* 0x000000150c077224 */ /* 0x004fc400078e0212 */
[----:B---3--:R-:W-:Y:S02]  /*0f30*/  IMAD R10, R9, R25, R10 ;  /* 0x00000019090a7224 */ /* 0x008fe400078e020a */
[----:B------:R-:W-:Y:S02]  /*0f40*/  IMAD R7, R7, R24, R11 ;  /* 0x0000001807077224 */ /* 0x000fe400078e020b */
[----:B------:R-:W-:-:S03]  /*0f50*/  IMAD.MOV.U32 R12, RZ, RZ, R27 ;  /* 0x000000ffff0c7224 */ /* 0x000fc600078e001b */
[----:B------:R-:W-:Y:S02]  /*0f60*/  SEL R18, R7, R10, !P3 ;  /* 0x0000000a07127207 */ /* 0x000fe40005800000 */
[----:B------:R-:W-:-:S07]  /*0f70*/  SEL R14, R10, R7, !P3 ;  /* 0x000000070a0e7207 */ /* 0x000fce0005800000 */
.L_x_9:
[----:B------:R-:W-:-:S08]  /*0f80*/  NOP ;  /* 0x0000000000007918 */ /* 0x000fd00000000000 */
[----:B------:R-:W0:Y:S02]  /*0f90*/  USETMAXREG.TRY_ALLOC.CTAPOOL UP0, 0xe8 ;  /* 0x000000e8000079c8 */ /* 0x000e240008000600 */
[----:B0-----:R-:W-:-:S13]  /*0fa0*/  PLOP3.LUT P1, PT, PT, PT, UP0, 0x80, 0x0 ;  /* 0x000000000000781c */ /* 0x001fda0003f2f008 */
[----:B------:R-:W-:Y:S05]  /*0fb0*/  @!P1 BRA `(.L_x_9) ;  /* 0xfffffffc00f09947 */ /* 0x000fea000383ffff */
[----:B------:R-:W-:Y:S01]  /*0fc0*/  ULDC.64 UR4, c[0x0][0x698] ;  /* 0x0001a60000047ab9 */ /* 0x000fe20000000a00 */
[----:B------:R-:W-:Y:S01]  /*0fd0*/  ULDC.64 UR14, c[0x0][0x208] ;  /* 0x00008200000e7ab9 */ /* 0x000fe20000000a00 */
[----:B------:R-:W-:-:S04]  /*0fe0*/  ISETP.NE.U32.AND P1, PT, RZ, UR4, PT ;  /* 0x00000004ff007c0c */ /* 0x000fc8000bf25070 */
[----:B------:R-:W-:-:S13]  /*0ff0*/  ISETP.NE.AND.EX P1, PT, RZ, UR5, PT, P1 ;  /* 0x00000005ff007c0c */ /* 0x000fda000bf25310 */
[----:B------:R-:W-:Y:S05]  /*1000*/  @!P1 BRA `(.L_x_12) ;  /* 0x00000000001c9947 */ /* 0x000fea0003800000 */
[----:B------:R-:W0:Y:S02]  /*1010*/  LDC.64 R8, c[0x0][0x698] ;  /* 0x0001a600ff087b82 */ /* 0x000e240000000a00 */
[----:B0-----:R-:W2:Y:S02]  /*1020*/  LDG.E.64 R8, desc[UR14][R8.64] ;  /* 0x0000000e08087981 */ /* 0x001ea4000c1e1b00 */
[----:B--2---:R-:W-:-:S04]  /*1030*/  ISETP.NE.U32.AND P1, PT, R8, RZ, PT ;  /* 0x000000ff0800720c */ /* 0x004fc80003f25070 */
[----:B------:R-:W-:-:S13]  /*1040*/  ISETP.NE.AND.EX P1, PT, R9, RZ, PT, P1 ;  /* 0x000000ff0900720c */ /* 0x000fda0003f25310 */
[----:B------:R-:W-:Y:S05]  /*1050*/  @!P1 BRA `(.L_x_12) ;  /* 0x0000000000089947 */ /* 0x000fea0003800000 */
[----:B------:R0:W5:Y:S01]  /*1060*/  LD.E R7, desc[UR14][R8.64] ;  /* 0x0000000e08077980 */ /* 0x000162000c101900 */
[----:B------:R-:W-:Y:S05]  /*1070*/  BRA `(.L_x_13) ;  /* 0x0000000000207947 */ /* 0x000fea0003800000 */
.L_x_12:
[----:B------:R-:W-:Y:S02]  /*1080*/  ULDC.64 UR4, c[0x0][0x688] ;  /* 0x0001a20000047ab9 */ /* 0x000fe40000000a00 */
[----:B------:R-:W-:-:S04]  /*1090*/  ISETP.NE.U32.AND P1, PT, RZ, UR4, PT ;  /* 0x00000004ff007c0c */ /* 0x000fc8000bf25070 */
[----:B------:R-:W-:-:S13]  /*10a0*/  ISETP.NE.AND.EX P1, PT, RZ, UR5, PT, P1 ;  /* 0x00000005ff007c0c */ /* 0x000fda000bf25310 */
[----:B------:R-:W-:Y:S05]  /*10b0*/  @!P1 BRA `(.L_x_14) ;  /* 0x00000000000c9947 */ /* 0x000fea0003800000 */
[----:B------:R-:W0:Y:S02]  /*10c0*/  LDC.64 R8, c[0x0][0x688] ;  /* 0x0001a200ff087b82 */ /* 0x000e240000000a00 */
[----:B0-----:R1:W5:Y:S01]  /*10d0*/  LDG.E R7, desc[UR14][R8.64] ;  /* 0x0000000e08077981 */ /* 0x001362000c1e1900 */
[----:B------:R-:W-:Y:S05]  /*10e0*/  BRA `(.L_x_13) ;  /* 0x0000000000047947 */ /* 0x000fea0003800000 */
.L_x_14:
[----:B------:R-:W2:Y:S02]  /*10f0*/  LDC R7, c[0x0][0x680] ;  /* 0x0001a000ff077b82 */ /* 0x000ea40000000800 */
.L_x_13:
[----:B------:R-:W-:Y:S02]  /*1100*/  ULDC.64 UR4, c[0x0][0x6a0] ;  /* 0x0001a80000047ab9 */ /* 0x000fe40000000a00 */
[----:B------:R-:W-:-:S04]  /*1110*/  ISETP.NE.U32.AND P1, PT, RZ, UR4, PT ;  /* 0x00000004ff007c0c */ /* 0x000fc8000bf25070 */
[----:B------:R-:W-:-:S13]  /*1120*/  ISETP.NE.AND.EX P1, PT, RZ, UR5, PT, P1 ;  /* 0x00000005ff007c0c */ /* 0x000fda000bf25310 */
[----:B------:R-:W-:Y:S05]  /*1130*/  @!P1 BRA `(.L_x_15) ;  /* 0x00000000001c9947 */ /* 0x000fea0003800000 */
[----:B01----:R-:W0:Y:S02]  /*1140*/  LDC.64 R8, c[0x0][0x6a0] ;  /* 0x0001a800ff087b82 */ /* 0x003e240000000a00 */
[----:B0-----:R-:W3:Y:S02]  /*1150*/  LDG.E.64 R8, desc[UR14][R8.64] ;  /* 0x0000000e08087981 */ /* 0x001ee4000c1e1b00 */
[----:B---3--:R-:W-:-:S04]  /*1160*/  ISETP.NE.U32.AND P1, PT, R8, RZ, PT ;  /* 0x000000ff0800720c */ /* 0x008fc80003f25070 */
[----:B------:R-:W-:-:S13]  /*1170*/  ISETP.NE.AND.EX P1, PT, R9, RZ, PT, P1 ;  /* 0x000000ff0900720c */ /* 0x000fda0003f25310 */
[----:B------:R-:W-:Y:S05]  /*1180*/  @!P1 BRA `(.L_x_15) ;  /* 0x0000000000089947 */ /* 0x000fea0003800000 */
[----:B------:R0:W5:Y:S01]  /*1190*/  LD.E R8, desc[UR14][R8.64] ;  /* 0x0000000e08087980 */ /* 0x000162000c101900 */
[----:B------:R-:W-:Y:S05]  /*11a0*/  BRA `(.L_x_16) ;  /* 0x0000000000207947 */ /* 0x000fea0003800000 */
.L_x_15:
[----:B------:R-:W-:Y:S02]  /*11b0*/  ULDC.64 UR4, c[0x0][0x690] ;  /* 0x0001a40000047ab9 */ /* 0x000fe40000000a00 */
[----:B------:R-:W-:-:S04]  /*11c0*/  ISETP.NE.U32.AND P1, PT, RZ, UR4, PT ;  /* 0x00000004ff007c0c */ /* 0x000fc8000bf25070 */
[----:B------:R-:W-:-:S13]  /*11d0*/  ISETP.NE.AND.EX P1, PT, RZ, UR5, PT, P1 ;  /* 0x00000005ff007c0c */ /* 0x000fda000bf25310 */
[----:B------:R-:W-:Y:S05]  /*11e0*/  @!P1 BRA `(.L_x_17) ;  /* 0x00000000000c9947 */ /* 0x000fea0003800000 */
[----:B01----:R-:W0:Y:S02]  /*11f0*/  LDC.64 R8, c[0x0][0x690] ;  /* 0x0001a400ff087b82 */ /* 0x003e240000000a00 */
[----:B0-----:R1:W5:Y:S01]  /*1200*/  LDG.E R8, desc[UR14][R8.64] ;  /* 0x0000000e08087981 */ /* 0x001362000c1e1900 */
[----:B------:R-:W-:Y:S05]  /*1210*/  BRA `(.L_x_16) ;  /* 0x0000000000047947 */ /* 0x000fea0003800000 */
.L_x_17:
[----:B01----:R-:W3:Y:S02]  /*1220*/  LDC R8, c[0x0][0x684] ;  /* 0x0001a100ff087b82 */ /* 0x003ee40000000800 */
.L_x_16:
[----:B------:R-:W-:-:S13]  /*1230*/  LOP3.LUT P1, RZ, R13, 0xff, RZ, 0xc0, !PT ;  /* 0x000000ff0dff7812 */ /* 0x000fda000782c0ff */
[----:B------:R-:W-:Y:S05]  /*1240*/  @!P1 EXIT ;  /* 0x000000000000994d */ /* 0x000fea0003800000 */
[----:B------:R-:W-:Y:S01]  /*1250*/  ULDC UR4, c[0x0][0x28c] ;  /* 0x0000a30000047ab9 */ /* 0x000fe20000000800 */
[----:B------:R-:W-:Y:S01]  /*1260*/  LOP3.LUT R60, R2, 0x1, RZ, 0xfc, !PT ;  /* 0x00000001023c7812 */ /* 0x000fe200078efcff */
[----:B------:R-:W-:-:S04]  /*1270*/  UIADD3 UR4, UR4, 0x3f, URZ ;  /* 0x0000003f04047890 */ /* 0x000fc8000fffe03f */
[----:B------:R-:W-:-:S04]  /*1280*/  USHF.R.S32.HI UR5, URZ, 0x1f, UR4 ;  /* 0x0000001f3f057899 */ /* 0x000fc80008011404 */
[----:B------:R-:W-:-:S03]  /*1290*/  ULEA.HI UR5, UR5, UR4, URZ, 0x6 ;  /* 0x0000000405057291 */ /* 0x000fc6000f8f303f */
[----:B------:R-:W-:Y:S01]  /*12a0*/  UMOV UR4, URZ ;  /* 0x0000003f00047c82 */ /* 0x000fe20008000000 */
[----:B------:R-:W-:-:S03]  /*12b0*/  USHF.R.S32.HI UR6, URZ, 0x6, UR5 ;  /* 0x000000063f067899 */ /* 0x000fc60008011405 */
[----:B------:R-:W-:-:S09]  /*12c0*/  UMOV UR5, URZ ;  /* 0x0000003f00057c82 */ /* 0x000fd20008000000 */
.L_x_90:
[----:B01----:R-:W-:Y:S02]  /*12d0*/  LOP3.LUT R9, R0, 0x80, RZ, 0xc0, !PT ;  /* 0x0000008000097812 */ /* 0x003fe400078ec0ff */
[----:B------:R-:W-:Y:S02]  /*12e0*/  CS2R R54, SRZ ;  /* 0x0000000000367805 */ /* 0x000fe4000001ff00 */
[----:B------:R-:W-:Y:S02]  /*12f0*/  CS2R R24, SRZ ;  /* 0x0000000000187805 */ /* 0x000fe4000001ff00 */
[----:B------:R-:W-:Y:S02]  /*1300*/  CS2R R26, SRZ ;  /* 0x00000000001a7805 */ /* 0x000fe4000001ff00 */
[----:B------:R-:W-:Y:S02]  /*1310*/  SHF.R.U32.HI R10, RZ, 0x7, R9 ;  /* 0x00000007ff0a7819 */ /* 0x000fe40000011609 */
[----:B------:R-:W-:-:S02]  /*1320*/  CS2R R28, SRZ ;  /* 0x00000000001c7805 */ /* 0x000fc4000001ff00 */
[----:B------:R-:W-:Y:S02]  /*1330*/  VIMNMX R9, RZ, UR6, PT ;  /* 0x00000006ff097c48 */ /* 0x000fe4000bfe0100 */
[----:B------:R-:W-:Y:S02]  /*1340*/  CS2R R30, SRZ ;  /* 0x00000000001e7805 */ /* 0x000fe4000001ff00 */
[----:B------:R-:W-:Y:S02]  /*1350*/  CS2R R32, SRZ ;  /* 0x0000000000207805 */ /* 0x000fe4000001ff00 */
[----:B------:R-:W-:Y:S01]  /*1360*/  CS2R R34, SRZ ;  /* 0x0000000000227805 */ /* 0x000fe2000001ff00 */
[----:B------:R-:W0:Y:S01]  /*1370*/  SHFL.IDX PT, R10, R10, RZ, 0x1f ;  /* 0x00001fff0a0a7589 */ /* 0x000e2200000e0000 */
[----:B------:R-:W-:Y:S02]  /*1380*/  IADD3 R9, -R9, UR6, RZ ;  /* 0x0000000609097c10 */ /* 0x000fe4000fffe1ff */
[----:B------:R-:W-:-:S02]  /*1390*/  CS2R R36, SRZ ;  /* 0x0000000000247805 */ /* 0x000fc4000001ff00 */
[----:B------:R-:W-:Y:S02]  /*13a0*/  CS2R R38, SRZ ;  /* 0x0000000000267805 */ /* 0x000fe4000001ff00 */
[----:B------:R-:W-:Y:S02]  /*13b0*/  CS2R R40, SRZ ;  /* 0x0000000000287805 */ /* 0x000fe4000001ff00 */
[----:B------:R-:W-:Y:S02]  /*13c0*/  ISETP.GE.AND P1, PT, R9, 0x1, PT ;  /* 0x000000010900780c */ /* 0x000fe40003f26270 */
[----:B------:R-:W-:Y:S02]  /*13d0*/  CS2R R42, SRZ ;  /* 0x00000000002a7805 */ /* 0x000fe4000001ff00 */
[----:B------:R-:W-:Y:S02]  /*13e0*/  CS2R R44, SRZ ;  /* 0x00000000002c7805 */ /* 0x000fe4000001ff00 */
[----:B------:R-:W-:-:S02]  /*13f0*/  CS2R R46, SRZ ;  /* 0x00000000002e7805 */ /* 0x000fc4000001ff00 */
[----:B------:R-:W-:Y:S02]  /*1400*/  CS2R R48, SRZ ;  /* 0x0000000000307805 */ /* 0x000fe4000001ff00 */
[----:B------:R-:W-:Y:S02]  /*1410*/  CS2R R50, SRZ ;  /* 0x0000000000327805 */ /* 0x000fe4000001ff00 */
[----:B------:R-:W-:Y:S02]  /*1420*/  CS2R R52, SRZ ;  /* 0x0000000000347805 */ /* 0x000fe4000001ff00 */
[----:B0-----:R-:W-:Y:S01]  /*1430*/  R2UR UR7, R10 ;  /* 0x000000000a0772ca */ /* 0x001fe200000e0000 */
[----:B--23-5:R-:W-:-:S14]  /*1440*/  @!P1 BRA `(.L_x_18) ;  /* 0x0000000400309947 */ /* 0x02cfdc0003800000 */
[----:B------:R-:W0:Y:S01]  /*1450*/  S2UR UR10, SR_CgaCtaId ;  /* 0x00000000000a79c3 */ /* 0x000e220000008800 */
[----:B------:R-:W-:Y:S01]  /*1460*/  ULEA.HI UR8, UR7, UR7, URZ, 0x1 ;  /* 0x0000000707087291 */ /* 0x000fe2000f8f083f */
[----:B------:R-:W-:Y:S01]  /*1470*/  IMAD.U32 R15, RZ, RZ, UR4 ;  /* 0x00000004ff0f7e24 */ /* 0x000fe2000f8e00ff */
[----:B------:R-:W-:Y:S01]  /*1480*/  UMOV UR9, 0x400 ;  /* 0x0000040000097882 */ /* 0x000fe20000000000 */
[----:B------:R-:W-:Y:S01]  /*1490*/  IMAD.U32 R10, RZ, RZ, UR5 ;  /* 0x00000005ff0a7e24 */ /* 0x000fe2000f8e00ff */
[----:B------:R-:W-:Y:S02]  /*14a0*/  ULOP3.LUT UR8, UR8, 0xffffe, URZ, 0xc0, !UPT ;  /* 0x000ffffe08087892 */ /* 0x000fe4000f8ec03f */
[----:B------:R-:W-:Y:S02]  /*14b0*/  UPLOP3.LUT UP0, UPT, UPT, UPT, UPT, 0x40, 0x0 ;  /* 0x000000000000789c */ /* 0x000fe40003f0e870 */
[----:B------:R-:W-:Y:S01]  /*14c0*/  UIADD3 UR8, UR7, -UR8, URZ ;  /* 0x8000000807087290 */ /* 0x000fe2000fffe03f */
[----:B------:R-:W-:Y:S01]  /*14d0*/  UMOV UR12, UR5 ;  /* 0x00000005000c7c82 */ /* 0x000fe20008000000 */
[----:B0-----:R-:W-:-:S04]  /*14e0*/  ULEA UR9, UR10, UR9, 0x18 ;  /* 0x000000090a097291 */ /* 0x001fc8000f8ec03f */
[----:B------:R-:W-:-:S04]  /*14f0*/  ULEA UR8, UR8, UR9, 0xc ;  /* 0x0000000908087291 */ /* 0x000fc8000f8e603f */
[----:B------:R-:W-:-:S04]  /*1500*/  UIADD3 UR8, UR8, 0x180, URZ ;  /* 0x0000018008087890 */ /* 0x000fc8000fffe03f */
[----:B------:R-:W-:-:S04]  /*1510*/  USHF.R.U32.HI UR8, URZ, 0x4, UR8 ;  /* 0x000000043f087899 */ /* 0x000fc80008011608 */
[----:B------:R-:W-:-:S12]  /*1520*/  ULOP3.LUT UR7, UR8, 0x3fff, URZ, 0xc0, !UPT ;  /* 0x00003fff08077892 */ /* 0x000fd8000f8ec03f */
.L_x_25:
[----:B------:R-:W-:-:S13]  /*1530*/  ISETP.NE.AND P2, PT, R60, 0x3, PT ;  /* 0x000000033c00780c */ /* 0x000fda0003f45270 */
[----:B01----:R-:W-:Y:S05]  /*1540*/  @!P2 BRA `(.L_x_19) ;  /* 0x000000000004a947 */ /* 0x003fea0003800000 */
[----:B------:R-:W-:Y:S01]  /*1550*/  BPT.TRAP 0x1 ;  /* 0x000000040000795c */ /* 0x000fe20000300000 */
.L_x_19:
[----:B------:R-:W0:Y:S01]  /*1560*/  S2UR UR9, SR_CgaCtaId ;  /* 0x00000000000979c3 */ /* 0x000e220000008800 */
[----:B------:R-:W-:Y:S01]  /*1570*/  UMOV UR8, 0x400 ;  /* 0x0000040000087882 */ /* 0x000fe20000000000 */
[----:B------:R-:W-:Y:S01]  /*1580*/  SHF.L.U32 R13, R15, 0x1f, RZ ;  /* 0x0000001f0f0d7819 */ /* 0x000fe200000006ff */
[----:B0-----:R-:W-:-:S04]  /*1590*/  ULEA UR13, UR9, UR8, 0x18 ;  /* 0x00000008090d7291 */ /* 0x001fc8000f8ec03f */
[----:B------:R-:W-:-:S09]  /*15a0*/  ULEA UR8, UR12, UR13, 0x3 ;  /* 0x0000000d0c087291 */ /* 0x000fd2000f8e183f */
[----:B------:R0:W1:Y:S01]  /*15b0*/  SYNCS.PHASECHK.TRANS64.TRYWAIT P1, [UR8], R13 ;  /* 0x0000000dff0075a7 */ /* 0x0000620008020148 */
[----:B------:R-:W-:Y:S05]  /*15c0*/  @!P2 BRA `(.L_x_20) ;  /* 0x000000000004a947 */ /* 0x000fea0003800000 */
[----:B------:R-:W-:Y:S01]  /*15d0*/  BPT.TRAP 0x1 ;  /* 0x000000040000795c */ /* 0x000fe20000300000 */
.L_x_20:
[C---:B------:R-:W-:Y:S02]  /*15e0*/  IMAD.SHL.U32 R11, R0.reuse, 0x20, RZ ;  /* 0x00000020000b7824 */ /* 0x040fe400078e00ff */
[C---:B------:R-:W-:Y:S02]  /*15f0*/  IMAD.SHL.U32 R16, R0.reuse, 0x200, RZ ;  /* 0x0000020000107824 */ /* 0x040fe400078e00ff */
[----:B------:R-:W-:Y:S01]  /*1600*/  IMAD.SHL.U32 R20, R0, 0x10, RZ ;  /* 0x0000001000147824 */ /* 0x000fe200078e00ff */
[----:B------:R-:W-:-:S04]  /*1610*/  LOP3.LUT R11, R11, 0x1c00, RZ, 0xc0, !PT ;  /* 0x00001c000b0b7812 */ /* 0x000fc800078ec0ff */
[----:B------:R-:W-:Y:S01]  /*1620*/  LOP3.LUT R11, R11, 0x200, R16, 0xf8, !PT ;  /* 0x000002000b0b7812 */ /* 0x000fe200078ef810 */
[----:B------:R-:W-:-:S03]  /*1630*/  IMAD.U32 R16, RZ, RZ, UR12 ;  /* 0x0000000cff107e24 */ /* 0x000fc6000f8e00ff */
[----:B------:R-:W-:-:S04]  /*1640*/  LOP3.LUT R11, R11, 0x1c0, R20, 0xf8, !PT ;  /* 0x000001c00b0b7812 */ /* 0x000fc800078ef814 */
[----:B------:R-:W-:-:S05]  /*1650*/  SHF.R.U32.HI R11, RZ, 0x3, R11 ;  /* 0x00000003ff0b7819 */ /* 0x000fca000001160b */
[----:B------:R-:W-:Y:S01]  /*1660*/  IMAD R11, R16, 0x400, R11 ;  /* 0x00000400100b7824 */ /* 0x000fe200078e020b */
[----:B-1----:R-:W-:Y:S06]  /*1670*/  @P1 BRA `(.L_x_21) ;  /* 0x0000000000081947 */ /* 0x002fec0003800000 */
[----:B------:R-:W1:Y:S02]  /*1680*/  SYNCS.PHASECHK.TRANS64.TRYWAIT P1, [UR8], R13 ;  /* 0x0000000dff0075a7 */ /* 0x000e640008020148 */
[----:B-1----:R-:W-:Y:S05]  /*1690*/  @!P1 BRA `(.L_x_22) ;  /* 0x0000004c00749947 */ /* 0x002fea0003800000 */
.L_x_21:
[----:B------:R-:W4:Y:S01]  /*16a0*/  LDS.64 R56, [R11+UR13+0x34180] ;  /* 0x0341800d0b387984 */ /* 0x000f220008000a00 */
[----:B------:R-:W-:Y:S02]  /*16b0*/  UIADD3 UR8, UR13, 0x1a180, URZ ;  /* 0x0001a1800d087890 */ /* 0x000fe4000fffe03f */
[----:B------:R-:W-:Y:S02]  /*16c0*/  ULOP3.LUT UR9, UR7, 0x10000, URZ, 0xfc, !UPT ;  /* 0x0001000007097892 */ /* 0x000fe4000f8efc3f */
[----:B------:R-:W-:Y:S01]  /*16d0*/  USHF.R.U32.HI UR8, URZ, 0x4, UR8 ;  /* 0x000000043f087899 */ /* 0x000fe20008011608 */
[----:B------:R-:W-:-:S03]  /*16e0*/  UMOV UR11, 0x40000040 ;  /* 0x40000040000b7882 */ /* 0x000fc60000000000 */
[----:B------:R-:W-:-:S04]  /*16f0*/  ULOP3.LUT UR8, UR8, 0x3fff, URZ, 0xc0, !UPT ;  /* 0x00003fff08087892 */ /* 0x000fc8000f8ec03f */
[----:B------:R-:W-:Y:S02]  /*1700*/  ULOP3.LUT UR10, UR8, 0x10000, URZ, 0xfc, !UPT ;  /* 0x00010000080a7892 */ /* 0x000fe4000f8efc3f */
[----:B------:R-:W-:Y:S02]  /*1710*/  ULEA UR8, UR12, UR9, 0x9 ;  /* 0x000000090c087291 */ /* 0x000fe4000f8e483f */
[----:B------:R-:W-:Y:S01]  /*1720*/  ULEA UR10, UR12, UR10, 0x9 ;  /* 0x0000000a0c0a7291 */ /* 0x000fe2000f8e483f */
[----:B------:R-:W-:Y:S01]  /*1730*/  UMOV UR9, 0x80000020 ;  /* 0x8000002000097882 */ /* 0x000fe20000000000 */
[----:B----4-:R-:W-:-:S07]  /*1740*/  WARPGROUP.ARRIVE ;  /* 0x00000000000079c5 */ /* 0x010fce0000000000 */
[----:B------:R-:W-:Y:S01]  /*1750*/  HGMMA.SP.64x64x32.F32.BF16 R24, gdesc[UR8], R24, UP0, R56, 0x0 ;  /* 0x08e03800081879f0 */ /* 0x000fe2000bf01a18 */
[----:B------:R-:W-:Y:S02]  /*1760*/  UIADD3 UR8, UR8, 0x2, URZ ;  /* 0x0000000208087890 */ /* 0x000fe4000fffe03f */
[----:B------:R-:W-:Y:S01]  /*1770*/  UIADD3 UR10, UR10, 0x4, URZ ;  /* 0x000000040a0a7890 */ /* 0x000fe2000fffe03f */
[----:B------:R-:W-:Y:S01]  /*1780*/  UMOV UR9, 0x80000020 ;  /* 0x8000002000097882 */ /* 0x000fe20000000000 */
[----:B------:R-:W-:-:S07]  /*1790*/  UMOV UR11, 0x40000040 ;  /* 0x40000040000b7882 */ /* 0x000fce0000000000 */
[----:B------:R-:W-:Y:S03]  /*17a0*/  HGMMA.SP.64x64x32.F32.BF16 R24, gdesc[UR8], R24, R57, 0x0, gsb0 ;  /* 0x08e03900081879f0 */ /* 0x000fe60008001a18 */
[----:B------:R-:W-:Y:S02]  /*17b0*/  WARPGROUP.DEPBAR.LE gsb0, 0x0 ;  /* 0x00008000000079c5 */ /* 0x000fe40000010000 */
[----:B------:R-:W-:Y:S05]  /*17c0*/  @!P2 BRA `(.L_x_23) ;  /* 0x000000000004a947 */ /* 0x000fea0003800000 */
[----:B------:R-:W-:Y:S01]  /*17d0*/  BPT.TRAP 0x1 ;  /* 0x000000040000795c */ /* 0x000fe20000300000 */
.L_x_23:
[----:B------:R-:W-:Y:S02]  /*17e0*/  @P0 LEA R11, R10, UR13, 0x3 ;  /* 0x0000000d0a0b0c11 */ /* 0x000fe4000f8e18ff */
[----:B------:R-:W-:-:S03]  /*17f0*/  ISETP.GT.U32.AND P1, PT, R2, 0x1, PT ;  /* 0x000000010200780c */ /* 0x000fc60003f24070 */
[----:B-1----:R-:W-:-:S05]  /*1800*/  @P0 VIADD R16, R11, 0x68 ;  /* 0x000000680b100836 */ /* 0x002fca0000000000 */
[----:B------:R-:W-:-:S04]  /*1810*/  @P0 PRMT R16, R3, 0x654, R16 ;  /* 0x0000065403100816 */ /* 0x000fc80000000010 */
[----:B------:R1:W-:Y:S01]  /*1820*/  @P0 SYNCS.ARRIVE.TRANS64.RED.A1T0 RZ, [R16+URZ], RZ ;  /* 0x000000ff10ff09a7 */ /* 0x0003e2000810043f */
[----:B------:R-:W-:Y:S05]  /*1830*/  @P1 BRA `(.L_x_24) ;  /* 0x0000000000041947 */ /* 0x000fea0003800000 */
[----:B------:R-:W-:Y:S01]  /*1840*/  BPT.TRAP 0x1 ;  /* 0x000000040000795c */ /* 0x000fe20000300000 */
.L_x_24:
[----:B------:R-:W-:Y:S01]  /*1850*/  UIADD3 UR12, UR12, 0x1, URZ ;  /* 0x000000010c0c7890 */ /* 0x000fe2000fffe03f */
[C---:B------:R-:W-:Y:S01]  /*1860*/  ISETP.GT.AND P2, PT, R9.reuse, 0x1, PT ;  /* 0x000000010900780c */ /* 0x040fe20003f44270 */
[----:B------:R-:W-:Y:S02]  /*1870*/  VIADD R10, R10, 0x1 ;  /* 0x000000010a0a7836 */ /* 0x000fe40000000000 */
[----:B------:R-:W-:Y:S01]  /*1880*/  UISETP.NE.AND UP0, UPT, UR12, 0xd, UPT ;  /* 0x0000000d0c00788c */ /* 0x000fe2000bf05270 */
[----:B------:R-:W-:Y:S02]  /*1890*/  VIADD R9, R9, 0xffffffff ;  /* 0xffffffff09097836 */ /* 0x000fe40000000000 */
[C---:B------:R-:W-:Y:S01]  /*18a0*/  ISETP.NE.AND P1, PT, R10.reuse, 0xd, PT ;  /* 0x0000000d0a00780c */ /* 0x040fe20003f25270 */
[----:B------:R-:W-:Y:S02]  /*18b0*/  USEL UR8, URZ, 0x1, UP0 ;  /* 0x000000013f087887 */ /* 0x000fe40008000000 */
[----:B------:R-:W-:Y:S01]  /*18c0*/  USEL UR12, UR12, URZ, UP0 ;  /* 0x0000003f0c0c7287 */ /* 0x000fe20008000000 */
[----:B------:R-:W-:Y:S01]  /*18d0*/  SEL R10, R10, RZ, P1 ;  /* 0x000000ff0a0a7207 */ /* 0x000fe20000800000 */
[----:B------:R-:W-:-:S02]  /*18e0*/  UPLOP3.LUT UP0, UPT, UPT, UPT, UPT, 0x80, 0x0 ;  /* 0x000000000000789c */ /* 0x000fc40003f0f070 */
[----:B------:R-:W-:Y:S01]  /*18f0*/  LOP3.LUT R15, R15, UR8, RZ, 0x3c, !PT ;  /* 0x000000080f0f7c12 */ /* 0x000fe2000f8e3cff */
[----:B------:R-:W-:Y:S08]  /*1900*/  @P2 BRA `(.L_x_25) ;  /* 0xfffffffc00082947 */ /* 0x000ff0000383ffff */
.L_x_18:
[----:B------:R-:W4:Y:S01]  /*1910*/  LDC R19, c[0x0][0x288] ;  /* 0x0000a200ff137b82 */ /* 0x000f220000000800 */
[----:B------:R-:W-:Y:S01]  /*1920*/  LOP3.LUT R9, R0, 0x60, RZ, 0xc0, !PT ;  /* 0x0000006000097812 */ /* 0x000fe200078ec0ff */
[----:B------:R-:W-:Y:S01]  /*1930*/  IMAD.SHL.U32 R20, R18, 0x40, RZ ;  /* 0x0000004012147824 */ /* 0x000fe200078e00ff */
[--C-:B------:R-:W-:Y:S01]  /*1940*/  SHF.R.U32.HI R10, RZ, 0x2, R0.reuse ;  /* 0x00000002ff0a7819 */ /* 0x100fe20000011600 */
[----:B------:R-:W-:Y:S01]  /*1950*/  UIADD3 UR5, UR6, UR5, URZ ;  /* 0x0000000506057290 */ /* 0x000fe2000fffe03f */
[----:B------:R-:W-:Y:S01]  /*1960*/  SHF.R.U32.HI R9, RZ, 0x5, R9 ;  /* 0x00000005ff097819 */ /* 0x000fe20000011609 */
[----:B------:R-:W-:Y:S01]  /*1970*/  ULDC UR12, c[0x0][0x284] ;  /* 0x0000a100000c7ab9 */ /* 0x000fe20000000800 */
[----:B------:R-:W-:Y:S01]  /*1980*/  LOP3.LUT R10, R10, 0x7, RZ, 0xc0, !PT ;  /* 0x000000070a0a7812 */ /* 0x000fe200078ec0ff */
[----:B------:R-:W-:Y:S01]  /*1990*/  UISETP.GT.U32.AND UP0, UPT, UR5, 0xc, UPT ;  /* 0x0000000c0500788c */ /* 0x000fe2000bf04070 */
[----:B-1----:R-:W-:Y:S01]  /*19a0*/  SHF.R.U32.HI R16, RZ, 0x1, R0 ;  /* 0x00000001ff107819 */ /* 0x002fe20000011600 */
[----:B------:R-:W-:Y:S01]  /*19b0*/  IMAD.SHL.U32 R11, R9, 0x10, RZ ;  /* 0x00000010090b7824 */ /* 0x000fe200078e00ff */
[----:B------:R-:W-:Y:S01]  /*19c0*/  UISETP.GE.U32.AND UP1, UPT, UR6, 0xd, UPT ;  /* 0x0000000d0600788c */ /* 0x000fe2000bf26070 */
[----:B------:R-:W-:Y:S01]  /*19d0*/  SHF.R.S32.HI R21, RZ, 0x1f, R12 ;  /* 0x0000001fff157819 */ /* 0x000fe2000001140c */
[----:B------:R-:W-:Y:S01]  /*19e0*/  UISETP.LT.U32.AND UP0, UPT, UR6, 0xd, UP0 ;  /* 0x0000000d0600788c */ /* 0x000fe20008701070 */
[----:B------:R-:W-:-:S02]  /*19f0*/  WARPGROUP.DEPBAR.LE gsb0, 0x0 ;  /* 0x00008000000079c5 */ /* 0x000fc40000010000 */
[--C-:B------:R-:W-:Y:S01]  /*1a00*/  LOP3.LUT R11, R11, 0xfffffff0, R10.reuse, 0xe2, !PT ;  /* 0xfffffff00b0b7812 */ /* 0x100fe200078ee20a */
[----:B------:R-:W-:Y:S01]  /*1a10*/  IMAD R10, R9, -0x10, -R10 ;  /* 0xfffffff0090a7824 */ /* 0x000fe200078e0a0a */
[----:B------:R-:W-:Y:S01]  /*1a20*/  LOP3.LUT R9, R6, 0x1, RZ, 0xc0, !PT ;  /* 0x0000000106097812 */ /* 0x000fe200078ec0ff */
[----:B------:R-:W-:Y:S01]  /*1a30*/  UIMAD.WIDE.U32 UR8, UR5, 0x4ec4ec4f, URZ ;  /* 0x4ec4ec4f050878a5 */ /* 0x000fe2000f8e003f */
[----:B------:R-:W-:Y:S01]  /*1a40*/  LOP3.LUT R16, R11, 0x40, R16, 0xf8, !PT ;  /* 0x000000400b107812 */ /* 0x000fe200078ef810 */
[----:B------:R-:W-:Y:S01]  /*1a50*/  IMAD.SHL.U32 R11, R14, 0x80, RZ ;  /* 0x000000800e0b7824 */ /* 0x000fe200078e00ff */
[----:B------:R-:W-:Y:S01]  /*1a60*/  USEL UR7, URZ, 0x1, !UP0 ;  /* 0x000000013f077887 */ /* 0x000fe2000c000000 */
[----:B------:R-:W-:Y:S01]  /*1a70*/  IMAD R10, R9, -0x40, R10 ;  /* 0xffffffc0090a7824 */ /* 0x000fe200078e020a */
[----:B----4-:R-:W-:Y:S01]  /*1a80*/  ISETP.GE.AND P1, PT, R20, R19, PT ;  /* 0x000000131400720c */ /* 0x010fe20003f26270 */
[----:B------:R-:W-:Y:S01]  /*1a90*/  ULDC.64 UR10, c[0x0][0x6d0] ;  /* 0x0001b400000a7ab9 */ /* 0x000fe20000000a00 */
[----:B------:R-:W-:Y:S01]  /*1aa0*/  LOP3.LUT R16, R16, R11, RZ, 0xfc, !PT ;  /* 0x0000000b10107212 */ /* 0x000fe200078efcff */
[----:B0-----:R-:W-:Y:S01]  /*1ab0*/  IMAD R13, R21, UR10, RZ ;  /* 0x0000000a150d7c24 */ /* 0x001fe2000f8e02ff */
[----:B------:R-:W-:Y:S01]  /*1ac0*/  ISETP.GE.OR P1, PT, R11, UR12, P1 ;  /* 0x0000000c0b007c0c */ /* 0x000fe20008f26670 */
[----:B------:R-:W-:Y:S01]  /*1ad0*/  USHF.R.U32.HI UR8, URZ, 0x2, UR9 ;  /* 0x000000023f087899 */ /* 0x000fe20008011609 */
[----:B------:R-:W-:Y:S01]  /*1ae0*/  LOP3.LUT R9, R0, 0x3, RZ, 0xc0, !PT ;  /* 0x0000000300097812 */ /* 0x000fe200078ec0ff */
[----:B------:R-:W-:Y:S01]  /*1af0*/  ULOP3.LUT UR4, UR4, UR7, URZ, 0x3c, !UPT ;  /* 0x0000000704047292 */ /* 0x000fe2000f8e3c3f */
[--C-:B------:R-:W-:Y:S01]  /*1b00*/  SHF.R.S32.HI R17, RZ, 0x1f, R16.reuse ;  /* 0x0000001fff117819 */ /* 0x100fe20000011410 */
[C---:B------:R-:W-:Y:S01]  /*1b10*/  IMAD R13, R12.reuse, UR11, R13 ;  /* 0x0000000b0c0d7c24 */ /* 0x040fe2000f8e020d */
[----:B------:R-:W-:Y:S01]  /*1b20*/  UIMAD UR5, UR8, -0xd, UR5 ;  /* 0xfffffff3080578a4 */ /* 0x000fe2000f8e0205 */
[----:B------:R-:W-:Y:S01]  /*1b30*/  IMAD R9, R9, -0x2, R19 ;  /* 0xfffffffe09097824 */ /* 0x000fe200078e0213 */
[----:B------:R-:W-:Y:S01]  /*1b40*/  @UP1 ULOP3.LUT UR4, UR4, 0x1, UR8, 0x78, !UPT ;  /* 0x0000000104041892 */ /* 0x000fe2000f8e7808 */
[----:B------:R-:W-:Y:S01]  /*1b50*/  IMAD.WIDE.U32 R14, R12, UR10, R16 ;  /* 0x0000000a0c0e7c25 */ /* 0x000fe2000f8e0010 */
[----:B------:R-:W-:-:S03]  /*1b60*/  IADD3 R10, -R11, UR12, R10 ;  /* 0x0000000c0b0a7c10 */ /* 0x000fc6000fffe10a */
[----:B------:R-:W-:Y:S02]  /*1b70*/  IMAD.IADD R11, R9, 0x1, -R20 ;  /* 0x00000001090b7824 */ /* 0x000fe400078e0a14 */
[----:B------:R-:W-:Y:S02]  /*1b80*/  IMAD.IADD R15, R15, 0x1, R13 ;  /* 0x000000010f0f7824 */ /* 0x000fe400078e020d */
[----:B------:R-:W-:Y:S01]  /*1b90*/  IMAD.MOV.U32 R9, RZ, RZ, -0x1 ;  /* 0xffffffffff097424 */ /* 0x000fe200078e00ff */
[----:B------:R-:W-:Y:S06]  /*1ba0*/  @P1 BRA `(.L_x_26) ;  /* 0x0000002400a41947 */ /* 0x000fec0003800000 */
[----:B------:R-:W0:Y:S01]  /*1bb0*/  LDC.64 R66, c[0x0][0x6c8] ;  /* 0x0001b200ff427b82 */ /* 0x000e220000000a00 */
[----:B---3-5:R-:W-:Y:S01]  /*1bc0*/  FSETP.NEU.AND P2, PT, R8, RZ, PT ;  /* 0x000000ff0800720b */ /* 0x028fe20003f4d000 */
[----:B------:R-:W-:Y:S01]  /*1bd0*/  IMAD.WIDE R18, R18, 0x40, RZ ;  /* 0x0000004012127825 */ /* 0x000fe200078e02ff */
[----:B------:R-:W-:Y:S01]  /*1be0*/  ISETP.GT.AND P1, PT, R11, RZ, PT ;  /* 0x000000ff0b00720c */ /* 0x000fe20003f24270 */
[----:B------:R-:W-:Y:S02]  /*1bf0*/  BSSY B0, `(.L_x_26) ;  /* 0x0000264000007945 */ /* 0x000fe40003800000 */
[----:B------:R-:W-:Y:S01]  /*1c00*/  IMAD.SHL.U32 R13, R0, 0x2, RZ ;  /* 0x00000002000d7824 */ /* 0x000fe200078e00ff */
[----:B------:R-:W-:-:S04]  /*1c10*/  ISETP.GT.AND P4, PT, R10, RZ, P1 ;  /* 0x000000ff0a00720c */ /* 0x000fc80000f84270 */
[----:B------:R-:W-:Y:S01]  /*1c20*/  LOP3.LUT R65, R18, 0x6, R13, 0xf8, !PT ;  /* 0x0000000612417812 */ /* 0x000fe200078ef80d */
[----:B0-----:R-:W-:-:S04]  /*1c30*/  IMAD R20, R19, R66, RZ ;  /* 0x0000004213147224 */ /* 0x001fc800078e02ff */
[----:B------:R-:W-:-:S04]  /*1c40*/  IMAD.WIDE.U32 R58, R65, R66, R14 ;  /* 0x00000042413a7225 */ /* 0x000fc800078e000e */
[----:B------:R-:W-:-:S04]  /*1c50*/  IMAD R13, R65, R67, R20 ;  /* 0x00000043410d7224 */ /* 0x000fc800078e0214 */
[----:B------:R-:W-:Y:S01]  /*1c60*/  IMAD.IADD R23, R59, 0x1, R13 ;  /* 0x000000013b177824 */ /* 0x000fe200078e020d */
[----:B------:R-:W-:Y:S06]  /*1c70*/  @!P2 BRA `(.L_x_27) ;  /* 0x0000001800b0a947 */ /* 0x000fec0003800000 */
[----:B------:R-:W-:Y:S01]  /*1c80*/  ULDC.64 UR8, c[0x0][0x6b8] ;  /* 0x0001ae0000087ab9 */ /* 0x000fe20000000a00 */
[----:B------:R-:W-:Y:S01]  /*1c90*/  ULDC.64 UR12, c[0x0][0x6b0] ;  /* 0x0001ac00000c7ab9 */ /* 0x000fe20000000a00 */
[----:B------:R-:W-:Y:S01]  /*1ca0*/  IMAD R13, R21, UR8, RZ ;  /* 0x00000008150d7c24 */ /* 0x000fe2000f8e02ff */
[----:B------:R-:W-:Y:S01]  /*1cb0*/  ULDC.64 UR16, c[0x0][0x6a8] ;  /* 0x0001aa0000107ab9 */ /* 0x000fe20000000a00 */
[----:B------:R-:W-:Y:S01]  /*1cc0*/  IMAD R18, R19, UR12, RZ ;  /* 0x0000000c13127c24 */ /* 0x000fe2000f8e02ff */
[----:B------:R-:W0:Y:S01]  /*1cd0*/  LDC.64 R56, c[0x0][0x6b0] ;  /* 0x0001ac00ff387b82 */ /* 0x000e220000000a00 */
[----:B------:R-:W-:Y:S01]  /*1ce0*/  IMAD.WIDE.U32 R62, R12, UR8, R16 ;  /* 0x000000080c3e7c25 */ /* 0x000fe2000f8e0010 */
[----:B------:R-:W-:-:S03]  /*1cf0*/  ULDC.64 UR10, c[0x0][0x6c0] ;  /* 0x0001b000000a7ab9 */ /* 0x000fc60000000a00 */
[----:B------:R-:W-:Y:S02]  /*1d00*/  IMAD R61, R12, UR9, R13 ;  /* 0x000000090c3d7c24 */ /* 0x000fe4000f8e020d */
[----:B------:R-:W-:Y:S02]  /*1d10*/  IMAD R59, R65, UR13, R18 ;  /* 0x0000000d413b7c24 */ /* 0x000fe4000f8e0212 */
[----:B------:R-:W-:Y:S02]  /*1d20*/  IMAD.IADD R19, R63, 0x1, R61 ;  /* 0x000000013f137824 */ /* 0x000fe400078e023d */
[----:B------:R-:W-:-:S04]  /*1d30*/  IMAD.MOV.U32 R18, RZ, RZ, R62 ;  /* 0x000000ffff127224 */ /* 0x000fc800078e003e */
[----:B------:R-:W-:-:S04]  /*1d40*/  IMAD.WIDE.U32 R14, R65, UR12, R18 ;  /* 0x0000000c410e7c25 */ /* 0x000fc8000f8e0012 */
[----:B------:R-:W-:Y:S01]  /*1d50*/  IMAD.IADD R13, R15, 0x1, R59 ;  /* 0x000000010f0d7824 */ /* 0x000fe200078e023b */
[----:B------:R-:W-:-:S04]  /*1d60*/  LEA R20, P2, R14, UR16, 0x2 ;  /* 0x000000100e147c11 */ /* 0x000fc8000f8410ff */
[----:B------:R-:W-:-:S05]  /*1d70*/  LEA.HI.X R21, R14, UR17, R13, 0x2, P2 ;  /* 0x000000110e157c11 */ /* 0x000fca00090f140d */
[----:B------:R-:W3:Y:S01]  /*1d80*/  @P4 LDG.E.LTC128B R13, desc[UR14][R20.64] ;  /* 0x0000000e140d4981 */ /* 0x000ee2000c1e1920 */
[C---:B------:R-:W-:Y:S01]  /*1d90*/  IMAD.WIDE.U32 R14, R65.reuse, UR12, R16 ;  /* 0x0000000c410e7c25 */ /* 0x040fe2000f8e0010 */
[C---:B------:R-:W-:Y:S01]  /*1da0*/  LEA R22, P2, R58.reuse, UR10, 0x2 ;  /* 0x0000000a3a167c11 */ /* 0x040fe2000f8410ff */
[----:B------:R-:W-:Y:S02]  /*1db0*/  BSSY B1, `(.L_x_28) ;  /* 0x0000015000017945 */ /* 0x000fe40003800000 */
[----:B0-----:R-:W-:Y:S01]  /*1dc0*/  IMAD.WIDE.U32 R64, R65, UR12, R56 ;  /* 0x0000000c41407c25 */ /* 0x001fe2000f8e0038 */
[----:B------:R-:W-:Y:S02]  /*1dd0*/  LEA.HI.X R23, R58, UR11, R23, 0x2, P2 ;  /* 0x0000000b3a177c11 */ /* 0x000fe400090f1417 */
[----:B------:R-:W-:Y:S01]  /*1de0*/  ISETP.GT.AND P2, PT, R11, 0x1, PT ;  /* 0x000000010b00780c */ /* 0x000fe20003f44270 */
[C---:B------:R-:W-:Y:S01]  /*1df0*/  IMAD.IADD R69, R59.reuse, 0x1, R65 ;  /* 0x000000013b457824 */ /* 0x040fe200078e0241 */
[----:B------:R-:W-:Y:S01]  /*1e00*/  IADD3 R62, P5, R62, R64, RZ ;  /* 0x000000403e3e7210 */ /* 0x000fe20007fbe0ff */
[----:B------:R-:W-:-:S03]  /*1e10*/  IMAD.IADD R15, R59, 0x1, R15 ;  /* 0x000000013b0f7824 */ /* 0x000fc600078e020f */
[----:B------:R-:W-:Y:S01]  /*1e20*/  LEA R18, P6, R62, UR16, 0x2 ;  /* 0x000000103e127c11 */ /* 0x000fe2000f8c10ff */
[----:B------:R-:W-:Y:S01]  /*1e30*/  IMAD.X R19, R69, 0x1, R19, P5 ;  /* 0x0000000145137824 */ /* 0x000fe200028e0613 */
[----:B------:R-:W-:Y:S01]  /*1e40*/  ISETP.GT.AND P5, PT, R10, RZ, P2 ;  /* 0x000000ff0a00720c */ /* 0x000fe200017a4270 */
[----:B------:R-:W-:-:S03]  /*1e50*/  IMAD.WIDE.U32 R14, R12, UR8, R14 ;  /* 0x000000080c0e7c25 */ /* 0x000fc6000f8e000e */
[----:B------:R-:W-:Y:S01]  /*1e60*/  LEA.HI.X R19, R62, UR17, R19, 0x2, P6 ;  /* 0x000000113e137c11 */ /* 0x000fe2000b0f1413 */
[----:B------:R-:W-:Y:S01]  /*1e70*/  IMAD.IADD R15, R61, 0x1, R15 ;  /* 0x000000013d0f7824 */ /* 0x000fe200078e020f */
[----:B------:R-:W-:-:S04]  /*1e80*/  LEA R58, P6, R14, UR16, 0x2 ;  /* 0x000000100e3a7c11 */ /* 0x000fc8000f8c10ff */
[----:B------:R-:W-:Y:S01]  /*1e90*/  LEA.HI.X R59, R14, UR17, R15, 0x2, P6 ;  /* 0x000000110e3b7c11 */ /* 0x000fe2000b0f140f */
[----:B---3--:R-:W-:-:S04]  /*1ea0*/  FMUL R57, R13, R8 ;  /* 0x000000080d397220 */ /* 0x008fc80000400000 */
[----:B--2---:R-:W-:-:S05]  /*1eb0*/  FFMA R63, R24, R7, R57 ;  /* 0x00000007183f7223 */ /* 0x004fca0000000039 */
[----:B------:R0:W-:Y:S01]  /*1ec0*/  @P4 STG.E desc[UR14][R22.64], R63 ;  /* 0x0000003f16004986 */ /* 0x0001e2000c10190e */
[----:B------:R-:W-:Y:S01]  /*1ed0*/  LEA R56, P4, R66, R22, 0x2 ;  /* 0x0000001642387211 */ /* 0x000fe200078810ff */
[----:B------:R-:W-:-:S12]  /*1ee0*/  @!P5 BRA `(.L_x_29) ;  /* 0x000000000004d947 */ /* 0x000fd80003800000 */
[----:B------:R1:W5:Y:S02]  /*1ef0*/  LDG.E.LTC128B R13, desc[UR14][R18.64] ;  /* 0x0000000e120d7981 */ /* 0x000364000c1e1920 */
.L_x_29:
[----:B------:R-:W-:Y:S05]  /*1f00*/  BSYNC B1 ;  /* 0x0000000000017941 */ /* 0x000fea0003800000 */
.L_x_28:
[----:B-----5:R-:W-:Y:S01]  /*1f10*/  FMUL R24, R13, R8 ;  /* 0x000000080d187220 */ /* 0x020fe20000400000 */
[----:B------:R-:W-:Y:S01]  /*1f20*/  LEA.HI.X R57, R66, R23, R67, 0x2, P4 ;  /* 0x0000001742397211 */ /* 0x000fe200020f1443 */
[----:B------:R-:W-:Y:S01]  /*1f30*/  BSSY B1, `(.L_x_30) ;  /* 0x0000009000017945 */ /* 0x000fe20003800000 */
[----:B------:R-:W-:Y:S01]  /*1f40*/  ISETP.GT.AND P1, PT, R10, 0x8, P1 ;  /* 0x000000080a00780c */ /* 0x000fe20000f24270 */
[----:B------:R-:W-:Y:S01]  /*1f50*/  FFMA R25, R25, R7, R24 ;  /* 0x0000000719197223 */ /* 0x000fe20000000018 */
[----:B------:R-:W-:-:S04]  /*1f60*/  IADD3 R14, P6, R16, R64, RZ ;  /* 0x00000040100e7210 */ /* 0x000fc80007fde0ff */
[----:B------:R2:W-:Y:S01]  /*1f70*/  @P5 STG.E desc[UR14][R56.64], R25 ;  /* 0x0000001938005986 */ /* 0x0005e2000c10190e */
[----:B------:R-:W-:Y:S02]  /*1f80*/  IMAD.X R15, R17, 0x1, R69, P6 ;  /* 0x00000001110f7824 */ /* 0x000fe400030e0645 */
[----:B------:R-:W-:-:S04]  /*1f90*/  IMAD.MOV.U32 R17, RZ, RZ, R13 ;  /* 0x000000ffff117224 */ /* 0x000fc800078e000d */
[----:B------:R-:W-:Y:S05]  /*1fa0*/  @!P1 BRA `(.L_x_31) ;  /* 0x0000000000049947 */ /* 0x000fea0003800000 */
[----:B------:R3:W5:Y:S02]  /*1fb0*/  LDG.E.LTC128B R17, desc[UR14][R58.64+0x20] ;  /* 0x0000200e3a117981 */ /* 0x000764000c1e1920 */
.L_x_31:
[----:B------:R-:W-:Y:S05]  /*1fc0*/  BSYNC B1 ;  /* 0x0000000000017941 */ /* 0x000fea0003800000 */
.L_x_30:
[----:B------:R-:W-:-:S04]  /*1fd0*/  IMAD.WIDE.U32 R12, R12, UR8, R14 ;  /* 0x000000080c0c7c25 */ /* 0x000fc8000f8e000e */
[----:B--2--5:R-:W-:Y:S01]  /*1fe0*/  FMUL R25, R17, R8 ;  /* 0x0000000811197220 */ /* 0x024fe20000400000 */
[----:B------:R-:W-:Y:S01]  /*1ff0*/  ISETP.GT.AND P2, PT, R10, 0x8, P2 ;  /* 0x000000080a00780c */ /* 0x000fe20001744270 */
[----:B------:R-:W-:Y:S01]  /*2000*/  USHF.L.U64.HI UR10, UR12, 0x5, UR13 ;  /* 0x000000050c0a7899 */ /* 0x000fe2000801020d */
[----:B------:R-:W-:Y:S01]  /*2010*/  IMAD.IADD R13, R61, 0x1, R13 ;  /* 0x000000013d0d7824 */ /* 0x000fe200078e020d */
[----:B------:R-:W-:Y:S01]  /*2020*/  LEA R14, P6, R12, UR16, 0x2 ;  /* 0x000000100c0e7c11 */ /* 0x000fe2000f8c10ff */
[----:B---3--:R-:W-:Y:S01]  /*2030*/  FFMA R59, R26, R7, R25 ;  /* 0x000000071a3b7223 */ /* 0x008fe20000000019 */
[----:B------:R-:W-:Y:S01]  /*2040*/  ISETP.GT.AND P4, PT, R11, 0x8, PT ;  /* 0x000000080b00780c */ /* 0x000fe20003f84270 */
[----:B------:R-:W-:Y:S01]  /*2050*/  USHF.L.U32 UR9, UR12, 0x5, URZ ;  /* 0x000000050c097899 */ /* 0x000fe2000800063f */
[----:B------:R-:W-:Y:S01]  /*2060*/  LEA.HI.X R15, R12, UR17, R13, 0x2, P6 ;  /* 0x000000110c0f7c11 */ /* 0x000fe2000b0f140d */
[----:B------:R-:W-:Y:S01]  /*2070*/  @P1 IMAD.MOV.U32 R12, RZ, RZ, R22 ;  /* 0x000000ffff0c1224 */ /* 0x000fe200078e0016 */
[----:B------:R-:W-:Y:S01]  /*2080*/  BSSY B1, `(.L_x_32) ;  /* 0x0000007000017945 */ /* 0x000fe20003800000 */
[----:B------:R-:W-:Y:S01]  /*2090*/  @P1 IMAD.MOV.U32 R13, RZ, RZ, R23 ;  /* 0x000000ffff0d1224 */ /* 0x000fe200078e0017 */
[----:B------:R-:W-:Y:S01]  /*20a0*/  ISETP.GT.AND P5, PT, R10, RZ, P4 ;  /* 0x000000ff0a00720c */ /* 0x000fe200027a4270 */
[----:B------:R-:W-:-:S03]  /*20b0*/  IMAD.MOV.U32 R25, RZ, RZ, R17 ;  /* 0x000000ffff197224 */ /* 0x000fc600078e0011 */
[----:B------:R2:W-:Y:S01]  /*20c0*/  @P1 STG.E desc[UR14][R12.64+0x20], R59 ;  /* 0x0000203b0c001986 */ /* 0x0005e2000c10190e */
[----:B------:R-:W-:Y:S08]  /*20d0*/  @!P2 BRA `(.L_x_33) ;  /* 0x000000000004a947 */ /* 0x000ff00003800000 */
[----:B------:R3:W5:Y:S02]  /*20e0*/  LDG.E.LTC128B R25, desc[UR14][R14.64+0x20] ;  /* 0x0000200e0e197981 */ /* 0x000764000c1e1920 */
.L_x_33:
[----:B------:R-:W-:Y:S05]  /*20f0*/  BSYNC B1 ;  /* 0x0000000000017941 */ /* 0x000fea0003800000 */
.L_x_32:
[----:B--2--5:R-:W-:Y:S01]  /*2100*/  FMUL R12, R25, R8 ;  /* 0x00000008190c7220 */ /* 0x024fe20000400000 */
[----:B------:R-:W-:Y:S01]  /*2110*/  IADD3 R16, P1, R20, UR9, RZ ;  /* 0x0000000914107c10 */ /* 0x000fe2000ff3e0ff */
[----:B------:R-:W-:Y:S02]  /*2120*/  IMAD.MOV.U32 R61, RZ, RZ, R25 ;  /* 0x000000ffff3d7224 */ /* 0x000fe400078e0019 */
[----:B------:R-:W-:Y:S01]  /*2130*/  FFMA R59, R27, R7, R12 ;  /* 0x000000071b3b7223 */ /* 0x000fe2000000000c */
[----:B---3--:R-:W-:Y:S01]  /*2140*/  @P2 IMAD.MOV.U32 R14, RZ, RZ, R56 ;  /* 0x000000ffff0e2224 */ /* 0x008fe200078e0038 */
[----:B------:R-:W-:Y:S01]  /*2150*/  IADD3.X R17, R21, UR10, RZ, P1, !PT ;  /* 0x0000000a15117c10 */ /* 0x000fe20008ffe4ff */
[----:B------:R-:W-:-:S05]  /*2160*/  @P2 IMAD.MOV.U32 R15, RZ, RZ, R57 ;  /* 0x000000ffff0f2224 */ /* 0x000fca00078e0039 */
[----:B------:R2:W-:Y:S04]  /*2170*/  @P2 STG.E desc[UR14][R14.64+0x20], R59 ;  /* 0x0000203b0e002986 */ /* 0x0005e8000c10190e */
[----:B------:R-:W3:Y:S01]  /*2180*/  @P5 LDG.E.LTC128B R61, desc[UR14][R16.64] ;  /* 0x0000000e103d5981 */ /* 0x000ee2000c1e1920 */
[C---:B0-----:R-:W-:Y:S01]  /*2190*/  IMAD.SHL.U32 R63, R66.reuse, 0x20, RZ ;  /* 0x00000020423f7824 */ /* 0x041fe200078e00ff */
[----:B------:R-:W-:Y:S01]  /*21a0*/  SHF.L.U64.HI R13, R66, 0x5, R67 ;  /* 0x00000005420d7819 */ /* 0x000fe20000010243 */
[----:B------:R-:W-:Y:S01]  /*21b0*/  BSSY B1, `(.L_x_34) ;  /* 0x000000c000017945 */ /* 0x000fe20003800000 */
[----:B------:R-:W-:Y:S02]  /*21c0*/  ISETP.GT.AND P1, PT, R11, 0x9, PT ;  /* 0x000000090b00780c */ /* 0x000fe40003f24270 */
[----:B------:R-:W-:-:S02]  /*21d0*/  IADD3 R24, P6, R63, R22, RZ ;  /* 0x000000163f187210 */ /* 0x000fc40007fde0ff */
[----:B------:R-:W-:-:S03]  /*21e0*/  ISETP.GT.AND P2, PT, R10, RZ, P1 ;  /* 0x000000ff0a00720c */ /* 0x000fc60000f44270 */
[----:B------:R-:W-:Y:S01]  /*21f0*/  IMAD.X R25, R13, 0x1, R23, P6 ;  /* 0x000000010d197824 */ /* 0x000fe200030e0617 */
[----:B------:R-:W-:Y:S01]  /*2200*/  IADD3 R26, P6, R18, UR9, RZ ;  /* 0x00000009121a7c10 */ /* 0x000fe2000ffde0ff */
[----:B---3--:R-:W-:-:S04]  /*2210*/  FMUL R27, R61, R8 ;  /* 0x000000083d1b7220 */ /* 0x008fc80000400000 */
[----:B------:R-:W-:Y:S01]  /*2220*/  FFMA R65, R28, R7, R27 ;  /* 0x000000071c417223 */ /* 0x000fe2000000001b */
[----:B------:R-:W-:-:S04]  /*2230*/  IADD3.X R27, R19, UR10, RZ, P6, !PT ;  /* 0x0000000a131b7c10 */ /* 0x000fc8000b7fe4ff */
[----:B------:R2:W-:Y:S01]  /*2240*/  @P5 STG.E desc[UR14][R24.64], R65 ;  /* 0x0000004118005986 */ /* 0x0005e2000c10190e */
[----:B------:R-:W-:Y:S05]  /*2250*/  @!P2 BRA `(.L_x_35) ;  /* 0x000000000004a947 */ /* 0x000fea0003800000 */
[----:B------:R0:W5:Y:S02]  /*2260*/  LDG.E.LTC128B R61, desc[UR14][R26.64] ;  /* 0x0000000e1a3d7981 */ /* 0x000164000c1e1920 */
.L_x_35:
[----:B------:R-:W-:Y:S05]  /*2270*/  BSYNC B1 ;  /* 0x0000000000017941 */ /* 0x000fea0003800000 */
.L_x_34:
[----:B------:R-:W-:Y:S01]  /*2280*/  UIADD3 UR7, UP0, UR9, 0x20, URZ ;  /* 0x0000002009077890 */ /* 0x000fe2000ff1e03f */
[----:B------:R-:W-:Y:S01]  /*2290*/  ISETP.GT.AND P4, PT, R10, 0x8, P4 ;  /* 0x000000080a00780c */ /* 0x000fe20002784270 */
[----:B-----5:R-:W-:Y:S01]  /*22a0*/  FMUL R12, R61, R8 ;  /* 0x000000083d0c7220 */ /* 0x020fe20000400000 */
[----:B------:R-:W-:Y:S01]  /*22b0*/  IADD3 R58, P5, R63, R56, RZ ;  /* 0x000000383f3a7210 */ /* 0x000fe20007fbe0ff */
[----:B------:R-:W-:Y:S02]  /*22c0*/  UIADD3.X UR8, URZ, UR10, URZ, UP0, !UPT ;  /* 0x0000000a3f087290 */ /* 0x000fe400087fe43f */
[----:B------:R-:W-:Y:S01]  /*22d0*/  IADD3 R20, P6, R20, UR7, RZ ;  /* 0x0000000714147c10 */ /* 0x000fe2000ffde0ff */
[----:B--2---:R-:W-:Y:S01]  /*22e0*/  FFMA R65, R29, R7, R12 ;  /* 0x000000071d417223 */ /* 0x004fe2000000000c */
[----:B------:R-:W-:Y:S02]  /*22f0*/  IMAD.X R59, R13, 0x1, R57, P5 ;  /* 0x000000010d3b7824 */ /* 0x000fe400028e0639 */
[----:B------:R-:W-:-:S03]  /*2300*/  IADD3.X R21, R21, UR8, RZ, P6, !PT ;  /* 0x0000000815157c10 */ /* 0x000fc6000b7fe4ff */
[----:B------:R2:W-:Y:S04]  /*2310*/  @P2 STG.E desc[UR14][R58.64], R65 ;  /* 0x000000413a002986 */ /* 0x0005e8000c10190e */
[----:B------:R-:W3:Y:S01]  /*2320*/  @P4 LDG.E.LTC128B R61, desc[UR14][R20.64] ;  /* 0x0000000e143d4981 */ /* 0x000ee2000c1e1920 */
[----:B------:R-:W-:Y:S01]  /*2330*/  IADD3 R14, P2, R63, 0x20, RZ ;  /* 0x000000203f0e7810 */ /* 0x000fe20007f5e0ff */
[----:B------:R-:W-:Y:S01]  /*2340*/  BSSY B1, `(.L_x_36) ;  /* 0x000000e000017945 */ /* 0x000fe20003800000 */
[----:B------:R-:W-:Y:S02]  /*2350*/  ISETP.GT.AND P1, PT, R10, 0x8, P1 ;  /* 0x000000080a00780c */ /* 0x000fe40000f24270 */
[----:B------:R-:W-:Y:S01]  /*2360*/  IADD3 R22, P5, R14, R22, RZ ;  /* 0x000000160e167210 */ /* 0x000fe20007fbe0ff */
[----:B------:R-:W-:Y:S01]  /*2370*/  IMAD.X R12, RZ, RZ, R13, P2 ;  /* 0x000000ffff0c7224 */ /* 0x000fe200010e060d */
[----:B-1----:R-:W-:-:S02]  /*2380*/  IADD3 R18, P6, R18, UR7, RZ ;  /* 0x0000000712127c10 */ /* 0x002fc4000ffde0ff */
[----:B------:R-:W-:Y:S01]  /*2390*/  ISETP.GT.AND P2, PT, R11, 0x10, PT ;  /* 0x000000100b00780c */ /* 0x000fe20003f44270 */
[----:B------:R-:W-:Y:S01]  /*23a0*/  IMAD.X R23, R12, 0x1, R23, P5 ;  /* 0x000000010c177824 */ /* 0x000fe200028e0617 */
[----:B------:R-:W-:Y:S02]  /*23b0*/  IADD3 R28, P5, R14, R56, RZ ;  /* 0x000000380e1c7210 */ /* 0x000fe40007fbe0ff */
[----:B------:R-:W-:Y:S01]  /*23c0*/  IADD3.X R19, R19, UR8, RZ, P6, !PT ;  /* 0x0000000813137c10 */ /* 0x000fe2000b7fe4ff */
[----:B---3--:R-:W-:-:S04]  /*23d0*/  FMUL R15, R61, R8 ;  /* 0x000000083d0f7220 */ /* 0x008fc80000400000 */
[----:B------:R-:W-:-:S05]  /*23e0*/  FFMA R15, R30, R7, R15 ;  /* 0x000000071e0f7223 */ /* 0x000fca000000000f */
[----:B------:R2:W-:Y:S01]  /*23f0*/  @P4 STG.E desc[UR14][R22.64], R15 ;  /* 0x0000000f16004986 */ /* 0x0005e2000c10190e */
[----:B------:R-:W-:Y:S05]  /*2400*/  @!P1 BRA `(.L_x_37) ;  /* 0x0000000000049947 */ /* 0x000fea0003800000 */
[----:B------:R1:W5:Y:S02]  /*2410*/  LDG.E.LTC128B R61, desc[UR14][R18.64] ;  /* 0x0000000e123d7981 */ /* 0x000364000c1e1920 */
.L_x_37:
[----:B------:R-:W-:Y:S05]  /*2420*/  BSYNC B1 ;  /* 0x0000000000017941 */ /* 0x000fea0003800000 */
.L_x_36:
[----:B-1---5:R-:W-:Y:S01]  /*2430*/  FMUL R18, R61, R8 ;  /* 0x000000083d127220 */ /* 0x022fe20000400000 */
[----:B------:R-:W-:Y:S01]  /*2440*/  IMAD.X R29, R12, 0x1, R57, P5 ;  /* 0x000000010c1d7824 */ /* 0x000fe200028e0639 */
[----:B------:R-:W-:Y:S01]  /*2450*/  ISETP.GT.AND P4, PT, R10, RZ, P2 ;  /* 0x000000ff0a00720c */ /* 0x000fe20001784270 */
[----:B------:R-:W-:Y:S01]  /*2460*/  BSSY B1, `(.L_x_38) ;  /* 0x0000008000017945 */ /* 0x000fe20003800000 */
[----:B------:R-:W-:Y:S01]  /*2470*/  FFMA R31, R31, R7, R18 ;  /* 0x000000071f1f7223 */ /* 0x000fe20000000012 */
[----:B------:R-:W-:Y:S02]  /*2480*/  IADD3 R18, P6, R16, UR9, RZ ;  /* 0x0000000910127c10 */ /* 0x000fe4000ffde0ff */
[----:B------:R-:W-:Y:S02]  /*2490*/  IADD3 R20, P5, R24, R63, RZ ;  /* 0x0000003f18147210 */ /* 0x000fe40007fbe0ff */
[----:B------:R1:W-:Y:S01]  /*24a0*/  @P1 STG.E desc[UR14][R28.64], R31 ;  /* 0x0000001f1c001986 */ /* 0x0003e2000c10190e */
[----:B------:R-:W-:-:S05]  /*24b0*/  IADD3.X R19, R17, UR10, RZ, P6, !PT ;  /* 0x0000000a11137c10 */ /* 0x000fca000b7fe4ff */
[----:B------:R-:W-:Y:S05]  /*24c0*/  @!P4 BRA `(.L_x_39) ;  /* 0x000000000004c947 */ /* 0x000fea0003800000 */
[----:B------:R3:W5:Y:S02]  /*24d0*/  LDG.E.LTC128B R61, desc[UR14][R18.64] ;  /* 0x0000000e123d7981 */ /* 0x000764000c1e1920 */
.L_x_39:
[----:B------:R-:W-:Y:S05]  /*24e0*/  BSYNC B1 ;  /* 0x0000000000017941 */ /* 0x000fea0003800000 */
.L_x_38:
[----:B------:R-:W-:Y:S01]  /*24f0*/  ISETP.GT.AND P1, PT, R11, 0x11, PT ;  /* 0x000000110b00780c */ /* 0x000fe20003f24270 */
[----:B------:R-:W-:Y:S02]  /*2500*/  IMAD.X R21, R25, 0x1, R13, P5 ;  /* 0x0000000119157824 */ /* 0x000fe400028e060d */
[----:B--2--5:R-:W-:Y:S01]  /*2510*/  FMUL R15, R61, R8 ;  /* 0x000000083d0f7220 */ /* 0x024fe20000400000 */
[----:B------:R-:W-:Y:S01]  /*2520*/  BSSY B1, `(.L_x_40) ;  /* 0x0000009000017945 */ /* 0x000fe20003800000 */
[----:B------:R-:W-:Y:S02]  /*2530*/  ISETP.GT.AND P5, PT, R10, RZ, P1 ;  /* 0x000000ff0a00720c */ /* 0x000fe40000fa4270 */
[----:B------:R-:W-:Y:S01]  /*2540*/  FFMA R15, R32, R7, R15 ;  /* 0x00000007200f7223 */ /* 0x000fe2000000000f */
[----:B-1----:R-:W-:-:S04]  /*2550*/  IADD3 R28, P6, R58, R63, RZ ;  /* 0x0000003f3a1c7210 */ /* 0x002fc80007fde0ff */
[----:B------:R1:W-:Y:S01]  /*2560*/  @P4 STG.E desc[UR14][R20.64], R15 ;  /* 0x0000000f14004986 */ /* 0x0003e2000c10190e */
[----:B------:R-:W-:-:S04]  /*2570*/  IADD3 R22, P4, R26, UR9, RZ ;  /* 0x000000091a167c10 */ /* 0x000fc8000ff9e0ff */
[----:B------:R-:W-:Y:S01]  /*2580*/  IADD3.X R23, R27, UR10, RZ, P4, !PT ;  /* 0x0000000a1b177c10 */ /* 0x000fe2000a7fe4ff */
[----:B------:R-:W-:Y:S08]  /*2590*/  @!P5 BRA `(.L_x_41) ;  /* 0x000000000004d947 */ /* 0x000ff00003800000 */
[----:B------:R2:W5:Y:S02]  /*25a0*/  LDG.E.LTC128B R61, desc[UR14][R22.64] ;  /* 0x0000000e163d7981 */ /* 0x000564000c1e1920 */
.L_x_41:
[----:B------:R-:W-:Y:S05]  /*25b0*/  BSYNC B1 ;  /* 0x0000000000017941 */ /* 0x000fea0003800000 */
.L_x_40:
[----:B-----5:R-:W-:Y:S01]  /*25c0*/  FMUL R30, R61, R8 ;  /* 0x000000083d1e7220 */ /* 0x020fe20000400000 */
[----:B------:R-:W-:Y:S01]  /*25d0*/  IMAD.X R29, R59, 0x1, R13, P6 ;  /* 0x000000013b1d7824 */ /* 0x000fe200030e060d */
[----:B------:R-:W-:Y:S01]  /*25e0*/  ISETP.GT.AND P4, PT, R10, 0x8, P2 ;  /* 0x000000080a00780c */ /* 0x000fe20001784270 */
[----:B------:R-:W-:Y:S01]  /*25f0*/  BSSY B1, `(.L_x_42) ;  /* 0x0000007000017945 */ /* 0x000fe20003800000 */
[----:B------:R-:W-:Y:S01]  /*2600*/  FFMA R33, R33, R7, R30 ;  /* 0x0000000721217223 */ /* 0x000fe2000000001e */
[----:B------:R-:W-:-:S04]  /*2610*/  IADD3 R16, P2, R16, UR7, RZ ;  /* 0x0000000710107c10 */ /* 0x000fc8000ff5e0ff */
[----:B------:R4:W-:Y:S01]  /*2620*/  @P5 STG.E desc[UR14][R28.64], R33 ;  /* 0x000000211c005986 */ /* 0x0009e2000c10190e */
[----:B------:R-:W-:-:S05]  /*2630*/  IADD3.X R17, R17, UR8, RZ, P2, !PT ;  /* 0x0000000811117c10 */ /* 0x000fca00097fe4ff */
[----:B------:R-:W-:Y:S05]  /*2640*/  @!P4 BRA `(.L_x_43) ;  /* 0x000000000004c947 */ /* 0x000fea0003800000 */
[----:B------:R0:W5:Y:S02]  /*2650*/  LDG.E.LTC128B R61, desc[UR14][R16.64] ;  /* 0x0000000e103d7981 */ /* 0x000164000c1e1920 */
.L_x_43:
[----:B------:R-:W-:Y:S05]  /*2660*/  BSYNC B1 ;  /* 0x0000000000017941 */ /* 0x000fea0003800000 */
.L_x_42:
[----:B0-----:R-:W-:Y:S01]  /*2670*/  IADD3 R16, P5, R14, R24, RZ ;  /* 0x000000180e107210 */ /* 0x001fe20007fbe0ff */
[----:B-1---5:R-:W-:Y:S01]  /*2680*/  FMUL R15, R61, R8 ;  /* 0x000000083d0f7220 */ /* 0x022fe20000400000 */
[----:B------:R-:W-:Y:S01]  /*2690*/  ISETP.GT.AND P1, PT, R10, 0x8, P1 ;  /* 0x000000080a00780c */ /* 0x000fe20000f24270 */
[----:B------:R-:W-:Y:S01]  /*26a0*/  BSSY B1, `(.L_x_44) ;  /* 0x000000a000017945 */ /* 0x000fe20003800000 */
[----:B------:R-:W-:Y:S01]  /*26b0*/  IADD3 R24, P6, R26, UR7, RZ ;  /* 0x000000071a187c10 */ /* 0x000fe2000ffde0ff */
[----:B------:R-:W-:Y:S01]  /*26c0*/  FFMA R15, R34, R7, R15 ;  /* 0x00000007220f7223 */ /* 0x000fe2000000000f */
[----:B------:R-:W-:Y:S01]  /*26d0*/  IMAD.X R17, R12, 0x1, R25, P5 ;  /* 0x000000010c117824 */ /* 0x000fe200028e0619 */
[----:B------:R-:W-:Y:S02]  /*26e0*/  ISETP.GT.AND P2, PT, R11, 0x18, PT ;  /* 0x000000180b00780c */ /* 0x000fe40003f44270 */
[----:B------:R-:W-:Y:S02]  /*26f0*/  IADD3 R30, P5, R14, R58, RZ ;  /* 0x0000003a0e1e7210 */ /* 0x000fe40007fbe0ff */
[----:B------:R0:W-:Y:S01]  /*2700*/  @P4 STG.E desc[UR14][R16.64], R15 ;  /* 0x0000000f10004986 */ /* 0x0001e2000c10190e */
[----:B------:R-:W-:-:S03]  /*2710*/  IADD3.X R25, R27, UR8, RZ, P6, !PT ;  /* 0x000000081b197c10 */ /* 0x000fc6000b7fe4ff */
[----:B------:R-:W-:Y:S07]  /*2720*/  @!P1 BRA `(.L_x_45) ;  /* 0x0000000000049947 */ /* 0x000fee0003800000 */
[----:B------:R1:W5:Y:S02]  /*2730*/  LDG.E.LTC128B R61, desc[UR14][R24.64] ;  /* 0x0000000e183d7981 */ /* 0x000364000c1e1920 */
.L_x_45:
[----:B------:R-:W-:Y:S05]  /*2740*/  BSYNC B1 ;  /* 0x0000000000017941 */ /* 0x000fea0003800000 */
.L_x_44:
[----:B0----5:R-:W-:Y:S01]  /*2750*/  FMUL R16, R61, R8 ;  /* 0x000000083d107220 */ /* 0x021fe20000400000 */
[----:B------:R-:W-:Y:S01]  /*2760*/  IMAD.X R31, R12, 0x1, R59, P5 ;  /* 0x000000010c1f7824 */ /* 0x000fe200028e063b */
[----:B------:R-:W-:Y:S01]  /*2770*/  ISETP.GT.AND P4, PT, R10, RZ, P2 ;  /* 0x000000ff0a00720c */ /* 0x000fe20001784270 */
[----:B------:R-:W-:Y:S01]  /*2780*/  BSSY B1, `(.L_x_46) ;  /* 0x0000008000017945 */ /* 0x000fe20003800000 */
[----:B------:R-:W-:Y:S01]  /*2790*/  FFMA R35, R35, R7, R16 ;  /* 0x0000000723237223 */ /* 0x000fe20000000010 */
[----:B------:R-:W-:Y:S02]  /*27a0*/  IADD3 R16, P6, R18, UR9, RZ ;  /* 0x0000000912107c10 */ /* 0x000fe4000ffde0ff */
[----:B-1----:R-:W-:Y:S02]  /*27b0*/  IADD3 R24, P5, R20, R63, RZ ;  /* 0x0000003f14187210 */ /* 0x002fe40007fbe0ff */
[----:B------:R0:W-:Y:S01]  /*27c0*/  @P1 STG.E desc[UR14][R30.64], R35 ;  /* 0x000000231e001986 */ /* 0x0001e2000c10190e */
[----:B------:R-:W-:-:S05]  /*27d0*/  IADD3.X R17, R19, UR10, RZ, P6, !PT ;  /* 0x0000000a13117c10 */ /* 0x000fca000b7fe4ff */
[----:B------:R-:W-:Y:S05]  /*27e0*/  @!P4 BRA `(.L_x_47) ;  /* 0x000000000004c947 */ /* 0x000fea0003800000 */
[----:B------:R1:W5:Y:S02]  /*27f0*/  LDG.E.LTC128B R61, desc[UR14][R16.64] ;  /* 0x0000000e103d7981 */ /* 0x000364000c1e1920 */
.L_x_47:
[----:B------:R-:W-:Y:S05]  /*2800*/  BSYNC B1 ;  /* 0x0000000000017941 */ /* 0x000fea0003800000 */
.L_x_46:
[----:B------:R-:W-:Y:S01]  /*2810*/  ISETP.GT.AND P1, PT, R11, 0x19, PT ;  /* 0x000000190b00780c */ /* 0x000fe20003f24270 */
[----:B------:R-:W-:Y:S02]  /*2820*/  IMAD.X R25, R21, 0x1, R13, P5 ;  /* 0x0000000115197824 */ /* 0x000fe400028e060d */
[----:B-----5:R-:W-:Y:S01]  /*2830*/  FMUL R15, R61, R8 ;  /* 0x000000083d0f7220 */ /* 0x020fe20000400000 */
[----:B------:R-:W-:Y:S01]  /*2840*/  BSSY B1, `(.L_x_48) ;  /* 0x0000009000017945 */ /* 0x000fe20003800000 */
[----:B------:R-:W-:Y:S02]  /*2850*/  ISETP.GT.AND P5, PT, R10, RZ, P1 ;  /* 0x000000ff0a00720c */ /* 0x000fe40000fa4270 */
[----:B------:R-:W-:Y:S01]  /*2860*/  FFMA R15, R36, R7, R15 ;  /* 0x00000007240f7223 */ /* 0x000fe2000000000f */
[----:B0-----:R-:W-:-:S04]  /*2870*/  IADD3 R30, P6, R28, R63, RZ ;  /* 0x0000003f1c1e7210 */ /* 0x001fc80007fde0ff */
[----:B------:R0:W-:Y:S01]  /*2880*/  @P4 STG.E desc[UR14][R24.64], R15 ;  /* 0x0000000f18004986 */ /* 0x0001e2000c10190e */
[----:B------:R-:W-:-:S04]  /*2890*/  IADD3 R26, P4, R22, UR9, RZ ;  /* 0x00000009161a7c10 */ /* 0x000fc8000ff9e0ff */
[----:B------:R-:W-:Y:S01]  /*28a0*/  IADD3.X R27, R23, UR10, RZ, P4, !PT ;  /* 0x0000000a171b7c10 */ /* 0x000fe2000a7fe4ff */
[----:B------:R-:W-:Y:S08]  /*28b0*/  @!P5 BRA `(.L_x_49) ;  /* 0x000000000004d947 */ /* 0x000ff00003800000 */
[----:B------:R0:W5:Y:S02]  /*28c0*/  LDG.E.LTC128B R61, desc[UR14][R26.64] ;  /* 0x0000000e1a3d7981 */ /* 0x000164000c1e1920 */
.L_x_49:
[----:B------:R-:W-:Y:S05]  /*28d0*/  BSYNC B1 ;  /* 0x0000000000017941 */ /* 0x000fea0003800000 */
.L_x_48:
[----:B-----5:R-:W-:Y:S01]  /*28e0*/  FMUL R32, R61, R8 ;  /* 0x000000083d207220 */ /* 0x020fe20000400000 */
[----:B------:R-:W-:Y:S01]  /*28f0*/  IMAD.X R31, R29, 0x1, R13, P6 ;  /* 0x000000011d1f7824 */ /* 0x000fe200030e060d */
[----:B------:R-:W-:Y:S01]  /*2900*/  ISETP.GT.AND P4, PT, R10, 0x8, P2 ;  /* 0x000000080a00780c */ /* 0x000fe20001784270 */
[----:B------:R-:W-:Y:S01]  /*2910*/  BSSY B1, `(.L_x_50) ;  /* 0x0000007000017945 */ /* 0x000fe20003800000 */
[----:B------:R-:W-:Y:S01]  /*2920*/  FFMA R37, R37, R7, R32 ;  /* 0x0000000725257223 */ /* 0x000fe20000000020 */
[----:B---3--:R-:W-:-:S04]  /*2930*/  IADD3 R18, P2, R18, UR7, RZ ;  /* 0x0000000712127c10 */ /* 0x008fc8000ff5e0ff */
[----:B------:R3:W-:Y:S01]  /*2940*/  @P5 STG.E desc[UR14][R30.64], R37 ;  /* 0x000000251e005986 */ /* 0x0007e2000c10190e */
[----:B------:R-:W-:-:S05]  /*2950*/  IADD3.X R19, R19, UR8, RZ, P2, !PT ;  /* 0x0000000813137c10 */ /* 0x000fca00097fe4ff */
[----:B------:R-:W-:Y:S05]  /*2960*/  @!P4 BRA `(.L_x_51) ;  /* 0x000000000004c947 */ /* 0x000fea0003800000 */
[----:B------:R0:W5:Y:S02]  /*2970*/  LDG.E.LTC128B R61, desc[UR14][R18.64] ;  /* 0x0000000e123d7981 */ /* 0x000164000c1e1920 */
.L_x_51:
[----:B------:R-:W-:Y:S05]  /*2980*/  BSYNC B1 ;  /* 0x0000000000017941 */ /* 0x000fea0003800000 */
.L_x_50:
[----:B0-----:R-:W-:Y:S01]  /*2990*/  IADD3 R18, P5, R20, R14, RZ ;  /* 0x0000000e14127210 */ /* 0x001fe20007fbe0ff */
[----:B-----5:R-:W-:Y:S01]  /*29a0*/  FMUL R15, R61, R8 ;  /* 0x000000083d0f7220 */ /* 0x020fe20000400000 */
        /* <DEDUP_REMOVED lines=11> */
.L_x_53:
[----:B------:R-:W-:Y:S05]  /*2a60*/  BSYNC B1 ;  /* 0x0000000000017941 */ /* 0x000fea0003800000 */
.L_x_52:
[----:B0----5:R-:W-:Y:S01]  /*2a70*/  FMUL R18, R61, R8 ;  /* 0x000000083d127220 */ /* 0x021fe20000400000 */
[----:B----4-:R-:W-:Y:S01]  /*2a80*/  IMAD.X R33, R29, 0x1, R12, P5 ;  /* 0x000000011d217824 */ /* 0x010fe200028e060c */
        /* <DEDUP_REMOVED lines=9> */
.L_x_55:
[----:B------:R-:W-:Y:S05]  /*2b20*/  BSYNC B1 ;  /* 0x0000000000017941 */ /* 0x000fea0003800000 */
.L_x_54:
[----:B------:R-:W-:Y:S01]  /*2b30*/  ISETP.GT.AND P1, PT, R11, 0x21, PT ;  /* 0x000000210b00780c */ /* 0x000fe20003f24270 */
[----:B------:R-:W-:Y:S02]  /*2b40*/  IMAD.X R21, R25, 0x1, R13, P5 ;  /* 0x0000000119157824 */ /* 0x000fe400028e060d */
[----:B-----5:R-:W-:Y:S01]  /*2b50*/  FMUL R15, R61, R8 ;  /* 0x000000083d0f7220 */ /* 0x020fe20000400000 */
[----:B------:R-:W-:Y:S01]  /*2b60*/  BSSY B1, `(.L_x_56) ;  /* 0x0000009000017945 */ /* 0x000fe20003800000 */
[----:B------:R-:W-:Y:S02]  /*2b70*/  ISETP.GT.AND P5, PT, R10, RZ, P1 ;  /* 0x000000ff0a00720c */ /* 0x000fe40000fa4270 */
[----:B------:R-:W-:Y:S01]  /*2b80*/  FFMA R15, R40, R7, R15 ;  /* 0x00000007280f7223 */ /* 0x000fe2000000000f */
[----:B------:R-:W-:-:S04]  /*2b90*/  IADD3 R28, P6, R30, R63, RZ ;  /* 0x0000003f1e1c7210 */ /* 0x000fc80007fde0ff */
[----:B------:R0:W-:Y:S01]  /*2ba0*/  @P4 STG.E desc[UR14][R20.64], R15 ;  /* 0x0000000f14004986 */ /* 0x0001e2000c10190e */
[----:B--2---:R-:W-:-:S04]  /*2bb0*/  IADD3 R22, P4, R26, UR9, RZ ;  /* 0x000000091a167c10 */ /* 0x004fc8000ff9e0ff */
[----:B------:R-:W-:Y:S01]  /*2bc0*/  IADD3.X R23, R27, UR10, RZ, P4, !PT ;  /* 0x0000000a1b177c10 */ /* 0x000fe2000a7fe4ff */
[----:B------:R-:W-:Y:S08]  /*2bd0*/  @!P5 BRA `(.L_x_57) ;  /* 0x000000000004d947 */ /* 0x000ff00003800000 */
[----:B------:R2:W5:Y:S02]  /*2be0*/  LDG.E.LTC128B R61, desc[UR14][R22.64] ;  /* 0x0000000e163d7981 */ /* 0x000564000c1e1920 */
.L_x_57:
[----:B------:R-:W-:Y:S05]  /*2bf0*/  BSYNC B1 ;  /* 0x0000000000017941 */ /* 0x000fea0003800000 */
.L_x_56:
[----:B0----5:R-:W-:Y:S01]  /*2c00*/  FMUL R32, R61, R8 ;  /* 0x000000083d207220 */ /* 0x021fe20000400000 */
[----:B------:R-:W-:Y:S01]  /*2c10*/  IMAD.X R29, R31, 0x1, R13, P6 ;  /* 0x000000011f1d7824 */ /* 0x000fe200030e060d */
[----:B------:R-:W-:Y:S01]  /*2c20*/  ISETP.GT.AND P4, PT, R10, 0x8, P2 ;  /* 0x000000080a00780c */ /* 0x000fe20001784270 */
[----:B------:R-:W-:Y:S01]  /*2c30*/  BSSY B1, `(.L_x_58) ;  /* 0x0000007000017945 */ /* 0x000fe20003800000 */
[----:B------:R-:W-:Y:S01]  /*2c40*/  FFMA R41, R41, R7, R32 ;  /* 0x0000000729297223 */ /* 0x000fe20000000020 */
[----:B-1----:R-:W-:-:S04]  /*2c50*/  IADD3 R16, P2, R16, UR7, RZ ;  /* 0x0000000710107c10 */ /* 0x002fc8000ff5e0ff */
[----:B------:R0:W-:Y:S01]  /*2c60*/  @P5 STG.E desc[UR14][R28.64], R41 ;  /* 0x000000291c005986 */ /* 0x0001e2000c10190e */
[----:B------:R-:W-:-:S05]  /*2c70*/  IADD3.X R17, R17, UR8, RZ, P2, !PT ;  /* 0x0000000811117c10 */ /* 0x000fca00097fe4ff */
[----:B------:R-:W-:Y:S05]  /*2c80*/  @!P4 BRA `(.L_x_59) ;  /* 0x000000000004c947 */ /* 0x000fea0003800000 */
[----:B------:R1:W5:Y:S02]  /*2c90*/  LDG.E.LTC128B R61, desc[UR14][R16.64] ;  /* 0x0000000e103d7981 */ /* 0x000364000c1e1920 */
.L_x_59:
[----:B------:R-:W-:Y:S05]  /*2ca0*/  BSYNC B1 ;  /* 0x0000000000017941 */ /* 0x000fea0003800000 */
.L_x_58:
[----:B-1----:R-:W-:Y:S01]  /*2cb0*/  IADD3 R16, P5, R24, R14, RZ ;  /* 0x0000000e18107210 */ /* 0x002fe20007fbe0ff */
        /* <DEDUP_REMOVED lines=12> */
.L_x_61:
[----:B------:R-:W-:Y:S05]  /*2d80*/  BSYNC B1 ;  /* 0x0000000000017941 */ /* 0x000fea0003800000 */
.L_x_60:
[----:B-1---5:R-:W-:Y:S01]  /*2d90*/  FMUL R16, R61, R8 ;  /* 0x000000083d107220 */ /* 0x022fe20000400000 */
[----:B------:R-:W-:Y:S01]  /*2da0*/  IMAD.X R33, R31, 0x1, R12, P5 ;  /* 0x000000011f217824 */ /* 0x000fe200028e060c */
[----:B------:R-:W-:Y:S01]  /*2db0*/  ISETP.GT.AND P6, PT, R10, RZ, P2 ;  /* 0x000000ff0a00720c */ /* 0x000fe200017c4270 */
[----:B------:R-:W-:Y:S01]  /*2dc0*/  BSSY B1, `(.L_x_62) ;  /* 0x0000008000017945 */ /* 0x000fe20003800000 */
[----:B------:R-:W-:Y:S01]  /*2dd0*/  FFMA R43, R43, R7, R16 ;  /* 0x000000072b2b7223 */ /* 0x000fe20000000010 */
[----:B------:R-:W-:Y:S02]  /*2de0*/  IADD3 R16, P5, R18, UR9, RZ ;  /* 0x0000000912107c10 */ /* 0x000fe4000ffbe0ff */
[----:B0-----:R-:W-:Y:S02]  /*2df0*/  IADD3 R24, P4, R20, R63, RZ ;  /* 0x0000003f14187210 */ /* 0x001fe40007f9e0ff */
[----:B------:R0:W-:Y:S01]  /*2e00*/  @P1 STG.E desc[UR14][R32.64], R43 ;  /* 0x0000002b20001986 */ /* 0x0001e2000c10190e */
[----:B------:R-:W-:-:S05]  /*2e10*/  IADD3.X R17, R19, UR10, RZ, P5, !PT ;  /* 0x0000000a13117c10 */ /* 0x000fca000affe4ff */
[----:B------:R-:W-:Y:S05]  /*2e20*/  @!P6 BRA `(.L_x_63) ;  /* 0x000000000004e947 */ /* 0x000fea0003800000 */
[----:B------:R1:W5:Y:S02]  /*2e30*/  LDG.E.LTC128B R61, desc[UR14][R16.64] ;  /* 0x0000000e103d7981 */ /* 0x000364000c1e1920 */
.L_x_63:
[----:B------:R-:W-:Y:S05]  /*2e40*/  BSYNC B1 ;  /* 0x0000000000017941 */ /* 0x000fea0003800000 */
.L_x_62:
[----:B------:R-:W-:Y:S01]  /*2e50*/  ISETP.GT.AND P1, PT, R11, 0x29, PT ;  /* 0x000000290b00780c */ /* 0x000fe20003f24270 */
[----:B------:R-:W-:Y:S02]  /*2e60*/  IMAD.X R25, R21, 0x1, R13, P4 ;  /* 0x0000000115197824 */ /* 0x000fe400020e060d */
[----:B-----5:R-:W-:Y:S01]  /*2e70*/  FMUL R15, R61, R8 ;  /* 0x000000083d0f7220 */ /* 0x020fe20000400000 */
[----:B------:R-:W-:Y:S01]  /*2e80*/  BSSY B1, `(.L_x_64) ;  /* 0x0000009000017945 */ /* 0x000fe20003800000 */
[----:B------:R-:W-:Y:S02]  /*2e90*/  ISETP.GT.AND P4, PT, R10, RZ, P1 ;  /* 0x000000ff0a00720c */ /* 0x000fe40000f84270 */
[----:B------:R-:W-:Y:S01]  /*2ea0*/  FFMA R15, R44, R7, R15 ;  /* 0x000000072c0f7223 */ /* 0x000fe2000000000f */
[----:B---3--:R-:W-:-:S04]  /*2eb0*/  IADD3 R30, P5, R28, R63, RZ ;  /* 0x0000003f1c1e7210 */ /* 0x008fc80007fbe0ff */
[----:B------:R3:W-:Y:S01]  /*2ec0*/  @P6 STG.E desc[UR14][R24.64], R15 ;  /* 0x0000000f18006986 */ /* 0x0007e2000c10190e */
[----:B------:R-:W-:-:S04]  /*2ed0*/  IADD3 R26, P6, R22, UR9, RZ ;  /* 0x00000009161a7c10 */ /* 0x000fc8000ffde0ff */
[----:B------:R-:W-:Y:S01]  /*2ee0*/  IADD3.X R27, R23, UR10, RZ, P6, !PT ;  /* 0x0000000a171b7c10 */ /* 0x000fe2000b7fe4ff */
[----:B------:R-:W-:Y:S08]  /*2ef0*/  @!P4 BRA `(.L_x_65) ;  /* 0x000000000004c947 */ /* 0x000ff00003800000 */
[----:B------:R0:W5:Y:S02]  /*2f00*/  LDG.E.LTC128B R61, desc[UR14][R26.64] ;  /* 0x0000000e1a3d7981 */ /* 0x000164000c1e1920 */
.L_x_65:
[----:B------:R-:W-:Y:S05]  /*2f10*/  BSYNC B1 ;  /* 0x0000000000017941 */ /* 0x000fea0003800000 */
.L_x_64:
[----:B0----5:R-:W-:Y:S01]  /*2f20*/  FMUL R32, R61, R8 ;  /* 0x000000083d207220 */ /* 0x021fe20000400000 */
[----:B------:R-:W-:Y:S01]  /*2f30*/  IMAD.X R31, R29, 0x1, R13, P5 ;  /* 0x000000011d1f7824 */ /* 0x000fe200028e060d */
[----:B------:R-:W-:Y:S01]  /*2f40*/  ISETP.GT.AND P2, PT, R10, 0x8, P2 ;  /* 0x000000080a00780c */ /* 0x000fe20001744270 */
[----:B------:R-:W-:Y:S01]  /*2f50*/  BSSY B1, `(.L_x_66) ;  /* 0x0000007000017945 */ /* 0x000fe20003800000 */
[----:B------:R-:W-:Y:S01]  /*2f60*/  FFMA R45, R45, R7, R32 ;  /* 0x000000072d2d7223 */ /* 0x000fe20000000020 */
[----:B----4-:R-:W-:-:S04]  /*2f70*/  IADD3 R18, P5, R18, UR7, RZ ;  /* 0x0000000712127c10 */ /* 0x010fc8000ffbe0ff */
[----:B------:R0:W-:Y:S01]  /*2f80*/  @P4 STG.E desc[UR14][R30.64], R45 ;  /* 0x0000002d1e004986 */ /* 0x0001e2000c10190e */
[----:B------:R-:W-:-:S05]  /*2f90*/  IADD3.X R19, R19, UR8, RZ, P5, !PT ;  /* 0x0000000813137c10 */ /* 0x000fca000affe4ff */
[----:B------:R-:W-:Y:S05]  /*2fa0*/  @!P2 BRA `(.L_x_67) ;  /* 0x000000000004a947 */ /* 0x000fea0003800000 */
[----:B------:R4:W5:Y:S02]  /*2fb0*/  LDG.E.LTC128B R61, desc[UR14][R18.64] ;  /* 0x0000000e123d7981 */ /* 0x000964000c1e1920 */
.L_x_67:
[----:B------:R-:W-:Y:S05]  /*2fc0*/  BSYNC B1 ;  /* 0x0000000000017941 */ /* 0x000fea0003800000 */
.L_x_66:
[----:B----4-:R-:W-:Y:S01]  /*2fd0*/  IADD3 R18, P5, R20, R14, RZ ;  /* 0x0000000e14127210 */ /* 0x010fe20007fbe0ff */
[----:B---3-5:R-:W-:Y:S01]  /*2fe0*/  FMUL R15, R61, R8 ;  /* 0x000000083d0f7220 */ /* 0x028fe20000400000 */
        /* <DEDUP_REMOVED lines=11> */
.L_x_69:
[----:B------:R-:W-:Y:S05]  /*30a0*/  BSYNC B1 ;  /* 0x0000000000017941 */ /* 0x000fea0003800000 */
.L_x_68:
[----:B---3-5:R-:W-:Y:S01]  /*30b0*/  FMUL R18, R61, R8 ;  /* 0x000000083d127220 */ /* 0x028fe20000400000 */
[----:B------:R-:W-:Y:S01]  /*30c0*/  IMAD.X R33, R29, 0x1, R12, P5 ;  /* 0x000000011d217824 */ /* 0x000fe200028e060c */
[----:B------:R-:W-:Y:S01]  /*30d0*/  ISETP.GT.AND P6, PT, R10, RZ, P4 ;  /* 0x000000ff0a00720c */ /* 0x000fe200027c4270 */
[----:B------:R-:W-:Y:S01]  /*30e0*/  BSSY B1, `(.L_x_70) ;  /* 0x0000008000017945 */ /* 0x000fe20003800000 */
[----:B------:R-:W-:Y:S01]  /*30f0*/  FFMA R47, R47, R7, R18 ;  /* 0x000000072f2f7223 */ /* 0x000fe20000000012 */
[----:B------:R-:W-:Y:S02]  /*3100*/  IADD3 R18, P2, R16, UR9, RZ ;  /* 0x0000000910127c10 */ /* 0x000fe4000ff5e0ff */
[----:B----4-:R-:W-:Y:S02]  /*3110*/  IADD3 R20, P5, R24, R63, RZ ;  /* 0x0000003f18147210 */ /* 0x010fe40007fbe0ff */
[----:B------:R3:W-:Y:S01]  /*3120*/  @P1 STG.E desc[UR14][R32.64], R47 ;  /* 0x0000002f20001986 */ /* 0x0007e2000c10190e */
[----:B------:R-:W-:-:S05]  /*3130*/  IADD3.X R19, R17, UR10, RZ, P2, !PT ;  /* 0x0000000a11137c10 */ /* 0x000fca00097fe4ff */
[----:B------:R-:W-:Y:S05]  /*3140*/  @!P6 BRA `(.L_x_71) ;  /* 0x000000000004e947 */ /* 0x000fea0003800000 */
[----:B------:R4:W5:Y:S02]  /*3150*/  LDG.E.LTC128B R61, desc[UR14][R18.64] ;  /* 0x0000000e123d7981 */ /* 0x000964000c1e1920 */
.L_x_71:
[----:B------:R-:W-:Y:S05]  /*3160*/  BSYNC B1 ;  /* 0x0000000000017941 */ /* 0x000fea0003800000 */
.L_x_70:
[----:B------:R-:W-:Y:S01]  /*3170*/  ISETP.GT.AND P2, PT, R11, 0x31, PT ;  /* 0x000000310b00780c */ /* 0x000fe20003f44270 */
[----:B-----5:R-:W-:Y:S01]  /*3180*/  FMUL R15, R61, R8 ;  /* 0x000000083d0f7220 */ /* 0x020fe20000400000 */
[----:B------:R-:W-:Y:S01]  /*3190*/  IMAD.X R21, R25, 0x1, R13, P5 ;  /* 0x0000000119157824 */ /* 0x000fe200028e060d */
[----:B------:R-:W-:Y:S01]  /*31a0*/  BSSY B1, `(.L_x_72) ;  /* 0x0000009000017945 */ /* 0x000fe20003800000 */
[----:B------:R-:W-:Y:S01]  /*31b0*/  ISETP.GT.AND P1, PT, R10, RZ, P2 ;  /* 0x000000ff0a00720c */ /* 0x000fe20001724270 */
[----:B------:R-:W-:Y:S01]  /*31c0*/  FFMA R15, R48, R7, R15 ;  /* 0x00000007300f7223 */ /* 0x000fe2000000000f */
[----:B------:R-:W-:-:S04]  /*31d0*/  IADD3 R28, P5, R30, R63, RZ ;  /* 0x0000003f1e1c7210 */ /* 0x000fc80007fbe0ff */
[----:B------:R0:W-:Y:S01]  /*31e0*/  @P6 STG.E desc[UR14][R20.64], R15 ;  /* 0x0000000f14006986 */ /* 0x0001e2000c10190e */
[----:B--2---:R-:W-:-:S04]  /*31f0*/  IADD3 R22, P6, R26, UR9, RZ ;  /* 0x000000091a167c10 */ /* 0x004fc8000ffde0ff */
[----:B------:R-:W-:Y:S02]  /*3200*/  IADD3.X R23, R27, UR10, RZ, P6, !PT ;  /* 0x0000000a1b177c10 */ /* 0x000fe4000b7fe4ff */
[----:B------:R-:W-:Y:S07]  /*3210*/  @!P1 BRA `(.L_x_73) ;  /* 0x0000000000049947 */ /* 0x000fee0003800000 */
[----:B------:R2:W5:Y:S02]  /*3220*/  LDG.E.LTC128B R61, desc[UR14][R22.64] ;  /* 0x0000000e163d7981 */ /* 0x000564000c1e1920 */
.L_x_73:
[----:B------:R-:W-:Y:S05]  /*3230*/  BSYNC B1 ;  /* 0x0000000000017941 */ /* 0x000fea0003800000 */
.L_x_72:
[----:B---3-5:R-:W-:Y:S01]  /*3240*/  FMUL R32, R61, R8 ;  /* 0x000000083d207220 */ /* 0x028fe20000400000 */
        /* <DEDUP_REMOVED lines=9> */
.L_x_75:
[----:B------:R-:W-:Y:S05]  /*32e0*/  BSYNC B1 ;  /* 0x0000000000017941 */ /* 0x000fea0003800000 */
.L_x_74:
[----:B---3--:R-:W-:Y:S01]  /*32f0*/  IADD3 R16, P5, R24, R14, RZ ;  /* 0x0000000e18107210 */ /* 0x008fe20007fbe0ff */
[----:B0----5:R-:W-:Y:S01]  /*3300*/  FMUL R15, R61, R8 ;  /* 0x000000083d0f7220 */ /* 0x021fe20000400000 */
        /* <DEDUP_REMOVED lines=11> */
.L_x_77:
[----:B------:R-:W-:Y:S05]  /*33c0*/  BSYNC B1 ;  /* 0x0000000000017941 */ /* 0x000fea0003800000 */
.L_x_76:
[----:B0----5:R-:W-:Y:S01]  /*33d0*/  FMUL R16, R61, R8 ;  /* 0x000000083d107220 */ /* 0x021fe20000400000 */
[----:B------:R-:W-:Y:S01]  /*33e0*/  IMAD.X R33, R31, 0x1, R12, P5 ;  /* 0x000000011f217824 */ /* 0x000fe200028e060c */
[----:B------:R-:W-:Y:S01]  /*33f0*/  ISETP.GT.AND P6, PT, R10, RZ, P1 ;  /* 0x000000ff0a00720c */ /* 0x000fe20000fc4270 */
[----:B------:R-:W-:Y:S01]  /*3400*/  BSSY B1, `(.L_x_78) ;  /* 0x0000008000017945 */ /* 0x000fe20003800000 */
[----:B------:R-:W-:Y:S01]  /*3410*/  FFMA R51, R51, R7, R16 ;  /* 0x0000000733337223 */ /* 0x000fe20000000010 */
[----:B---3--:R-:W-:-:S04]  /*3420*/  IADD3 R24, P4, R20, R63, RZ ;  /* 0x0000003f14187210 */ /* 0x008fc80007f9e0ff */
[----:B------:R0:W-:Y:S06]  /*3430*/  @P2 STG.E desc[UR14][R32.64], R51 ;  /* 0x0000003320002986 */ /* 0x0001ec000c10190e */
[----:B------:R-:W-:Y:S05]  /*3440*/  @!P6 BRA `(.L_x_79) ;  /* 0x00000000000ce947 */ /* 0x000fea0003800000 */
[----:B------:R-:W-:-:S04]  /*3450*/  IADD3 R16, P2, R18, UR9, RZ ;  /* 0x0000000912107c10 */ /* 0x000fc8000ff5e0ff */
[----:B------:R-:W-:-:S05]  /*3460*/  IADD3.X R17, R19, UR10, RZ, P2, !PT ;  /* 0x0000000a13117c10 */ /* 0x000fca00097fe4ff */
[----:B------:R3:W5:Y:S04]  /*3470*/  LDG.E.LTC128B R61, desc[UR14][R16.64] ;  /* 0x0000000e103d7981 */ /* 0x000768000c1e1920 */
.L_x_79:
[----:B------:R-:W-:Y:S05]  /*3480*/  BSYNC B1 ;  /* 0x0000000000017941 */ /* 0x000fea0003800000 */
.L_x_78:
        /* <DEDUP_REMOVED lines=8> */
[----:B---3--:R-:W-:-:S04]  /*3510*/  IADD3 R16, P6, R22, UR9, RZ ;  /* 0x0000000916107c10 */ /* 0x008fc8000ffde0ff */
[----:B------:R-:W-:Y:S02]  /*3520*/  IADD3.X R17, R23, UR10, RZ, P6, !PT ;  /* 0x0000000a17117c10 */ /* 0x000fe4000b7fe4ff */
[----:B------:R-:W-:Y:S07]  /*3530*/  @!P5 BRA `(.L_x_81) ;  /* 0x000000000004d947 */ /* 0x000fee0003800000 */
[----:B------:R3:W5:Y:S02]  /*3540*/  LDG.E.LTC128B R61, desc[UR14][R16.64] ;  /* 0x0000000e103d7981 */ /* 0x000764000c1e1920 */
.L_x_81:
[----:B------:R-:W-:Y:S05]  /*3550*/  BSYNC B1 ;  /* 0x0000000000017941 */ /* 0x000fea0003800000 */
.L_x_80:
[----:B---3-5:R-:W-:Y:S01]  /*3560*/  FMUL R16, R61, R8 ;  /* 0x000000083d107220 */ /* 0x028fe20000400000 */
[----:B------:R-:W-:Y:S01]  /*3570*/  IMAD.X R27, R29, 0x1, R13, P4 ;  /* 0x000000011d1b7824 */ /* 0x000fe200020e060d */
[----:B------:R-:W-:Y:S01]  /*3580*/  ISETP.GT.AND P1, PT, R10, 0x8, P1 ;  /* 0x000000080a00780c */ /* 0x000fe20000f24270 */
        /* <DEDUP_REMOVED lines=8> */
.L_x_83:
[----:B------:R-:W-:Y:S05]  /*3610*/  BSYNC B1 ;  /* 0x0000000000017941 */ /* 0x000fea0003800000 */
.L_x_82:
[----:B------:R-:W-:Y:S01]  /*3620*/  ISETP.GT.AND P2, PT, R10, 0x8, P2 ;  /* 0x000000080a00780c */ /* 0x000fe20001744270 */
[----:B-----5:R-:W-:Y:S01]  /*3630*/  FMUL R11, R61, R8 ;  /* 0x000000083d0b7220 */ /* 0x020fe20000400000 */
[----:B------:R-:W-:Y:S01]  /*3640*/  IMAD.X R25, R21, 0x1, R12, P6 ;  /* 0x0000000115197824 */ /* 0x000fe200030e060c */
[----:B------:R-:W-:Y:S02]  /*3650*/  BSSY B1, `(.L_x_84) ;  /* 0x0000007000017945 */ /* 0x000fe40003800000 */
[----:B------:R-:W-:-:S05]  /*3660*/  FFMA R13, R54, R7, R11 ;  /* 0x00000007360d7223 */ /* 0x000fca000000000b */
[----:B------:R0:W-:Y:S01]  /*3670*/  @P1 STG.E desc[UR14][R24.64], R13 ;  /* 0x0000000d18001986 */ /* 0x0001e2000c10190e */
[----:B------:R-:W-:-:S04]  /*3680*/  IADD3 R10, P1, R22, UR7, RZ ;  /* 0x00000007160a7c10 */ /* 0x000fc8000ff3e0ff */
[----:B------:R-:W-:Y:S01]  /*3690*/  IADD3.X R11, R23, UR8, RZ, P1, !PT ;  /* 0x00000008170b7c10 */ /* 0x000fe20008ffe4ff */
[----:B------:R-:W-:Y:S08]  /*36a0*/  @!P2 BRA `(.L_x_85) ;  /* 0x000000000004a947 */ /* 0x000ff00003800000 */
[----:B------:R0:W5:Y:S02]  /*36b0*/  LDG.E.LTC128B R61, desc[UR14][R10.64] ;  /* 0x0000000e0a3d7981 */ /* 0x000164000c1e1920 */
.L_x_85:
[----:B------:R-:W-:Y:S05]  /*36c0*/  BSYNC B1 ;  /* 0x0000000000017941 */ /* 0x000fea0003800000 */
.L_x_84:
[----:B------:R-:W-:Y:S05]  /*36d0*/  @!P2 BRA `(.L_x_86) ;  /* 0x0000000800d4a947 */ /* 0x000fea0003800000 */
[----:B------:R-:W-:Y:S01]  /*36e0*/  IADD3 R14, P1, R28, R14, RZ ;  /* 0x0000000e1c0e7210 */ /* 0x000fe20007f3e0ff */
[----:B0----5:R-:W-:-:S04]  /*36f0*/  FMUL R10, R61, R8 ;  /* 0x000000083d0a7220 */ /* 0x021fc80000400000 */
[----:B------:R-:W-:Y:S02]  /*3700*/  IMAD.X R15, R29, 0x1, R12, P1 ;  /* 0x000000011d0f7824 */ /* 0x000fe400008e060c */
[----:B------:R-:W-:-:S05]  /*3710*/  FFMA R55, R55, R7, R10 ;  /* 0x0000000737377223 */ /* 0x000fca000000000a */
[----:B------:R0:W-:Y:S01]  /*3720*/  STG.E desc[UR14][R14.64], R55 ;  /* 0x000000370e007986 */ /* 0x0001e2000c10190e */
[----:B------:R-:W-:Y:S05]  /*3730*/  BRA `(.L_x_86) ;  /* 0x0000000800bc7947 */ /* 0x000fea0003800000 */
.L_x_27:
[----:B------:R-:W-:Y:S01]  /*3740*/  ISETP.GT.AND P5, PT, R11, 0x1, PT ;  /* 0x000000010b00780c */ /* 0x000fe20003fa4270 */
[----:B------:R-:W-:Y:S01]  /*3750*/  ULDC.64 UR8, c[0x0][0x6c0] ;  /* 0x0001b00000087ab9 */ /* 0x000fe20000000a00 */
[----:B------:R-:W-:Y:S01]  /*3760*/  ISETP.GT.AND P1, PT, R10, 0x8, P1 ;  /* 0x000000080a00780c */ /* 0x000fe20000f24270 */
[-C--:B--2---:R-:W-:Y:S01]  /*3770*/  FMUL R17, R24, R7.reuse ;  /* 0x0000000718117220 */ /* 0x084fe20000400000 */
[----:B------:R-:W-:Y:S01]  /*3780*/  LEA R12, P6, R58, UR8, 0x2 ;  /* 0x000000083a0c7c11 */ /* 0x000fe2000f8c10ff */
[-C--:B------:R-:W-:Y:S01]  /*3790*/  FMUL R25, R25, R7.reuse ;  /* 0x0000000719197220 */ /* 0x080fe20000400000 */
[----:B------:R-:W-:Y:S01]  /*37a0*/  ISETP.GT.AND P2, PT, R10, RZ, P5 ;  /* 0x000000ff0a00720c */ /* 0x000fe20002f44270 */
[-C--:B------:R-:W-:Y:S01]  /*37b0*/  FMUL R21, R26, R7.reuse ;  /* 0x000000071a157220 */ /* 0x080fe20000400000 */
[----:B------:R-:W-:Y:S01]  /*37c0*/  LEA.HI.X R13, R58, UR9, R23, 0x2, P6 ;  /* 0x000000093a0d7c11 */ /* 0x000fe2000b0f1417 */
[C---:B------:R-:W-:Y:S01]  /*37d0*/  IMAD.SHL.U32 R57, R66.reuse, 0x20, RZ ;  /* 0x0000002042397824 */ /* 0x040fe200078e00ff */
[-C--:B------:R-:W-:Y:S01]  /*37e0*/  LEA R14, P6, R66, R12.reuse, 0x2 ;  /* 0x0000000c420e7211 */ /* 0x080fe200078c10ff */
[----:B------:R-:W-:Y:S01]  /*37f0*/  FMUL R27, R27, R7 ;  /* 0x000000071b1b7220 */ /* 0x000fe20000400000 */
[----:B------:R-:W-:Y:S01]  /*3800*/  ISETP.GT.AND P5, PT, R10, 0x8, P5 ;  /* 0x000000080a00780c */ /* 0x000fe20002fa4270 */
[----:B------:R0:W-:Y:S01]  /*3810*/  @P4 STG.E desc[UR14][R12.64], R17 ;  /* 0x000000110c004986 */ /* 0x0001e2000c10190e */
[--C-:B------:R-:W-:Y:S01]  /*3820*/  LEA.HI.X R15, R66, R13, R67.reuse, 0x2, P6 ;  /* 0x0000000d420f7211 */ /* 0x100fe200030f1443 */
[-C--:B------:R-:W-:Y:S01]  /*3830*/  FMUL R23, R28, R7.reuse ;  /* 0x000000071c177220 */ /* 0x080fe20000400000 */
[----:B------:R-:W-:Y:S01]  /*3840*/  ISETP.GT.AND P4, PT, R11, 0x8, PT ;  /* 0x000000080b00780c */ /* 0x000fe20003f84270 */
[-C--:B------:R-:W-:Y:S01]  /*3850*/  FMUL R29, R29, R7.reuse ;  /* 0x000000071d1d7220 */ /* 0x080fe20000400000 */
[----:B------:R-:W-:Y:S01]  /*3860*/  SHF.L.U64.HI R67, R66, 0x5, R67 ;  /* 0x0000000542437819 */ /* 0x000fe20000010243 */
[----:B------:R1:W-:Y:S01]  /*3870*/  @P2 STG.E desc[UR14][R14.64], R25 ;  /* 0x000000190e002986 */ /* 0x0003e2000c10190e */
[C---:B------:R-:W-:Y:S01]  /*3880*/  ISETP.GT.AND P6, PT, R10.reuse, RZ, P4 ;  /* 0x000000ff0a00720c */ /* 0x040fe200027c4270 */
[-C--:B------:R-:W-:Y:S01]  /*3890*/  FMUL R31, R31, R7.reuse ;  /* 0x000000071f1f7220 */ /* 0x080fe20000400000 */
[----:B------:R-:W-:Y:S01]  /*38a0*/  ISETP.GT.AND P2, PT, R11, 0x9, PT ;  /* 0x000000090b00780c */ /* 0x000fe20003f44270 */
[----:B------:R2:W-:Y:S01]  /*38b0*/  @P1 STG.E desc[UR14][R12.64+0x20], R21 ;  /* 0x000020150c001986 */ /* 0x0005e2000c10190e */
[----:B------:R-:W-:Y:S01]  /*38c0*/  IADD3 R16, P1, R57, R12, RZ ;  /* 0x0000000c39107210 */ /* 0x000fe20007f3e0ff */
[-C--:B------:R-:W-:Y:S01]  /*38d0*/  FMUL R33, R33, R7.reuse ;  /* 0x0000000721217220 */ /* 0x080fe20000400000 */
[C---:B------:R-:W-:Y:S01]  /*38e0*/  ISETP.GT.AND P4, PT, R10.reuse, 0x8, P4 ;  /* 0x000000080a00780c */ /* 0x040fe20002784270 */
[----:B------:R3:W-:Y:S01]  /*38f0*/  @P5 STG.E desc[UR14][R14.64+0x20], R27 ;  /* 0x0000201b0e005986 */ /* 0x0007e2000c10190e */
[----:B------:R-:W-:Y:S01]  /*3900*/  IADD3 R18, P5, R57, R14, RZ ;  /* 0x0000000e39127210 */ /* 0x000fe20007fbe0ff */
[C---:B0-----:R-:W-:Y:S01]  /*3910*/  IMAD.X R17, R67.reuse, 0x1, R13, P1 ;  /* 0x0000000143117824 */ /* 0x041fe200008e060d */
[----:B------:R-:W-:Y:S01]  /*3920*/  ISETP.GT.AND P1, PT, R10, RZ, P2 ;  /* 0x000000ff0a00720c */ /* 0x000fe20001724270 */
[-C--:B-1----:R-:W-:Y:S01]  /*3930*/  FMUL R25, R30, R7.reuse ;  /* 0x000000071e197220 */ /* 0x082fe20000400000 */
[----:B------:R-:W-:Y:S01]  /*3940*/  ISETP.GT.AND P2, PT, R10, 0x8, P2 ;  /* 0x000000080a00780c */ /* 0x000fe20001744270 */
[----:B------:R-:W-:Y:S01]  /*3950*/  IMAD.X R19, R67, 0x1, R15, P5 ;  /* 0x0000000143137824 */ /* 0x000fe200028e060f */
[----:B------:R0:W-:Y:S01]  /*3960*/  @P6 STG.E desc[UR14][R16.64], R23 ;  /* 0x0000001710006986 */ /* 0x0001e2000c10190e */
[----:B------:R-:W-:Y:S01]  /*3970*/  IADD3 R59, P6, R57, 0x20, RZ ;  /* 0x00000020393b7810 */ /* 0x000fe20007fde0ff */
[-C--:B------:R-:W-:Y:S01]  /*3980*/  FMUL R35, R35, R7.reuse ;  /* 0x0000000723237220 */ /* 0x080fe20000400000 */
[-C--:B------:R-:W-:Y:S01]  /*3990*/  FMUL R37, R37, R7.reuse ;  /* 0x0000000725257220 */ /* 0x080fe20000400000 */
[-C--:B------:R-:W-:Y:S01]  /*39a0*/  FMUL R39, R39, R7.reuse ;  /* 0x0000000727277220 */ /* 0x080fe20000400000 */
[----:B--2---:R-:W-:Y:S01]  /*39b0*/  IADD3 R12, P5, R59, R12, RZ ;  /* 0x0000000c3b0c7210 */ /* 0x004fe20007fbe0ff */
[----:B------:R-:W-:Y:S01]  /*39c0*/  IMAD.X R61, RZ, RZ, R67, P6 ;  /* 0x000000ffff3d7224 */ /* 0x000fe200030e0643 */
[----:B------:R-:W-:Y:S01]  /*39d0*/  IADD3 R20, P6, R57, R16, RZ ;  /* 0x0000001039147210 */ /* 0x000fe20007fde0ff */
[-C--:B---3--:R-:W-:Y:S01]  /*39e0*/  FMUL R27, R32, R7.reuse ;  /* 0x00000007201b7220 */ /* 0x088fe20000400000 */
[----:B------:R-:W-:Y:S01]  /*39f0*/  @P1 STG.E desc[UR14][R18.64], R29 ;  /* 0x0000001d12001986 */ /* 0x000fe2000c10190e */
[----:B------:R-:W-:Y:S01]  /*3a00*/  IMAD.X R13, R61, 0x1, R13, P5 ;  /* 0x000000013d0d7824 */ /* 0x000fe200028e060d */
[----:B------:R-:W-:Y:S01]  /*3a10*/  IADD3 R14, P5, R59, R14, RZ ;  /* 0x0000000e3b0e7210 */ /* 0x000fe20007fbe0ff */
[----:B------:R-:W-:Y:S01]  /*3a20*/  IMAD.X R21, R67, 0x1, R17, P6 ;  /* 0x0000000143157824 */ /* 0x000fe200030e0611 */
[----:B------:R-:W-:Y:S01]  /*3a30*/  ISETP.GT.AND P1, PT, R11, 0x10, PT ;  /* 0x000000100b00780c */ /* 0x000fe20003f24270 */
[-C--:B------:R-:W-:Y:S01]  /*3a40*/  FMUL R41, R41, R7.reuse ;  /* 0x0000000729297220 */ /* 0x080fe20000400000 */
[----:B------:R1:W-:Y:S01]  /*3a50*/  @P4 STG.E desc[UR14][R12.64], R25 ;  /* 0x000000190c004986 */ /* 0x0003e2000c10190e */
[----:B------:R-:W-:Y:S01]  /*3a60*/  IMAD.X R15, R61, 0x1, R15, P5 ;  /* 0x000000013d0f7824 */ /* 0x000fe200028e060f */
[C---:B------:R-:W-:Y:S01]  /*3a70*/  ISETP.GT.AND P5, PT, R10.reuse, RZ, P1 ;  /* 0x000000ff0a00720c */ /* 0x040fe20000fa4270 */
[-C--:B------:R-:W-:Y:S01]  /*3a80*/  FMUL R43, R43, R7.reuse ;  /* 0x000000072b2b7220 */ /* 0x080fe20000400000 */
[----:B------:R-:W-:Y:S01]  /*3a90*/  ISETP.GT.AND P4, PT, R11, 0x11, PT ;  /* 0x000000110b00780c */ /* 0x000fe20003f84270 */
[-C--:B------:R-:W-:Y:S01]  /*3aa0*/  FMUL R45, R45, R7.reuse ;  /* 0x000000072d2d7220 */ /* 0x080fe20000400000 */
[----:B------:R2:W-:Y:S01]  /*3ab0*/  @P2 STG.E desc[UR14][R14.64], R31 ;  /* 0x0000001f0e002986 */ /* 0x0005e2000c10190e */
[----:B------:R-:W-:Y:S01]  /*3ac0*/  IADD3 R22, P6, R57, R18, RZ ;  /* 0x0000001239167210 */ /* 0x000fe20007fde0ff */
[-C--:B------:R-:W-:Y:S01]  /*3ad0*/  FMUL R47, R47, R7.reuse ;  /* 0x000000072f2f7220 */ /* 0x080fe20000400000 */
[C---:B------:R-:W-:Y:S01]  /*3ae0*/  ISETP.GT.AND P2, PT, R10.reuse, RZ, P4 ;  /* 0x000000ff0a00720c */ /* 0x040fe20002744270 */
[-C--:B------:R-:W-:Y:S01]  /*3af0*/  FMUL R49, R49, R7.reuse ;  /* 0x0000000731317220 */ /* 0x080fe20000400000 */
[C---:B------:R-:W-:Y:S01]  /*3b00*/  ISETP.GT.AND P1, PT, R10.reuse, 0x8, P1 ;  /* 0x000000080a00780c */ /* 0x040fe20000f24270 */
[----:B0-----:R-:W-:Y:S01]  /*3b10*/  IMAD.X R23, R67, 0x1, R19, P6 ;  /* 0x0000000143177824 */ /* 0x001fe200030e0613 */
[----:B------:R-:W-:Y:S01]  /*3b20*/  ISETP.GT.AND P4, PT, R10, 0x8, P4 ;  /* 0x000000080a00780c */ /* 0x000fe20002784270 */
[-C--:B-1----:R-:W-:Y:S01]  /*3b30*/  FMUL R25, R34, R7.reuse ;  /* 0x0000000722197220 */ /* 0x082fe20000400000 */
[----:B------:R0:W-:Y:S01]  /*3b40*/  @P5 STG.E desc[UR14][R20.64], R27 ;  /* 0x0000001b14005986 */ /* 0x0001e2000c10190e */
[----:B------:R-:W-:Y:S01]  /*3b50*/  IADD3 R12, P5, R59, R16, RZ ;  /* 0x000000103b0c7210 */ /* 0x000fe20007fbe0ff */
[-C--:B------:R-:W-:Y:S01]  /*3b60*/  FMUL R51, R51, R7.reuse ;  /* 0x0000000733337220 */ /* 0x080fe20000400000 */
[----:B------:R-:W-:Y:S01]  /*3b70*/  IADD3 R16, P6, R57, R20, RZ ;  /* 0x0000001439107210 */ /* 0x000fe20007fde0ff */
[-C--:B------:R-:W-:Y:S01]  /*3b80*/  FMUL R53, R53, R7.reuse ;  /* 0x0000000735357220 */ /* 0x080fe20000400000 */
[-C--:B------:R-:W-:Y:S01]  /*3b90*/  FMUL R55, R55, R7.reuse ;  /* 0x0000000737377220 */ /* 0x080fe20000400000 */
[----:B------:R-:W-:Y:S01]  /*3ba0*/  IMAD.X R13, R61, 0x1, R17, P5 ;  /* 0x000000013d0d7824 */ /* 0x000fe200028e0611 */
[----:B--2---:R-:W-:Y:S01]  /*3bb0*/  IADD3 R14, P5, R59, R18, RZ ;  /* 0x000000123b0e7210 */ /* 0x004fe20007fbe0ff */
[----:B------:R-:W-:Y:S01]  /*3bc0*/  @P2 STG.E desc[UR14][R22.64], R33 ;  /* 0x0000002116002986 */ /* 0x000fe2000c10190e */
[----:B------:R-:W-:Y:S01]  /*3bd0*/  ISETP.GT.AND P2, PT, R11, 0x18, PT ;  /* 0x000000180b00780c */ /* 0x000fe20003f44270 */
[----:B------:R-:W-:Y:S01]  /*3be0*/  IMAD.X R17, R67, 0x1, R21, P6 ;  /* 0x0000000143117824 */ /* 0x000fe200030e0615 */
[----:B------:R-:W-:Y:S01]  /*3bf0*/  IADD3 R18, P6, R57, R22, RZ ;  /* 0x0000001639127210 */ /* 0x000fe20007fde0ff */
[----:B------:R-:W-:Y:S01]  /*3c00*/  IMAD.X R15, R61, 0x1, R19, P5 ;  /* 0x000000013d0f7824 */ /* 0x000fe200028e0613 */
[----:B------:R-:W-:Y:S01]  /*3c10*/  ISETP.GT.AND P5, PT, R10, RZ, P2 ;  /* 0x000000ff0a00720c */ /* 0x000fe200017a4270 */
[----:B------:R1:W-:Y:S01]  /*3c20*/  @P1 STG.E desc[UR14][R12.64], R25 ;  /* 0x000000190c001986 */ /* 0x0003e2000c10190e */
[----:B------:R-:W-:Y:S01]  /*3c30*/  ISETP.GT.AND P1, PT, R11, 0x19, PT ;  /* 0x000000190b00780c */ /* 0x000fe20003f24270 */
[----:B0-----:R-:W-:Y:S01]  /*3c40*/  FMUL R27, R36, R7 ;  /* 0x00000007241b7220 */ /* 0x001fe20000400000 */
[C---:B------:R-:W-:Y:S01]  /*3c50*/  ISETP.GT.AND P2, PT, R10.reuse, 0x8, P2 ;  /* 0x000000080a00780c */ /* 0x040fe20001744270 */
[----:B------:R0:W-:Y:S01]  /*3c60*/  @P4 STG.E desc[UR14][R14.64], R35 ;  /* 0x000000230e004986 */ /* 0x0001e2000c10190e */
[C---:B------:R-:W-:Y:S01]  /*3c70*/  ISETP.GT.AND P4, PT, R10.reuse, RZ, P1 ;  /* 0x000000ff0a00720c */ /* 0x040fe20000f84270 */
[----:B------:R-:W-:Y:S01]  /*3c80*/  IMAD.X R19, R67, 0x1, R23, P6 ;  /* 0x0000000143137824 */ /* 0x000fe200030e0617 */
[----:B------:R-:W-:-:S05]  /*3c90*/  ISETP.GT.AND P1, PT, R10, 0x8, P1 ;  /* 0x000000080a00780c */ /* 0x000fca0000f24270 */
[----:B------:R2:W-:Y:S01]  /*3ca0*/  @P5 STG.E desc[UR14][R16.64], R27 ;  /* 0x0000001b10005986 */ /* 0x0005e2000c10190e */
[----:B-1----:R-:W-:Y:S01]  /*3cb0*/  IADD3 R12, P5, R59, R20, RZ ;  /* 0x000000143b0c7210 */ /* 0x002fe20007fbe0ff */
[----:B------:R-:W-:Y:S01]  /*3cc0*/  FMUL R25, R38, R7 ;  /* 0x0000000726197220 */ /* 0x000fe20000400000 */
[----:B------:R-:W-:-:S03]  /*3cd0*/  IADD3 R20, P6, R57, R16, RZ ;  /* 0x0000001039147210 */ /* 0x000fc60007fde0ff */
[----:B------:R-:W-:Y:S01]  /*3ce0*/  IMAD.X R13, R61, 0x1, R21, P5 ;  /* 0x000000013d0d7824 */ /* 0x000fe200028e0615 */
[----:B0-----:R-:W-:Y:S01]  /*3cf0*/  IADD3 R14, P5, R59, R22, RZ ;  /* 0x000000163b0e7210 */ /* 0x001fe20007fbe0ff */
        /* <DEDUP_REMOVED lines=8> */
[----:B--2---:R-:W-:Y:S01]  /*3d80*/  FMUL R27, R40, R7 ;  /* 0x00000007281b7220 */ /* 0x004fe20000400000 */
[C---:B------:R-:W-:Y:S01]  /*3d90*/  ISETP.GT.AND P4, PT, R10.reuse, 0x8, P4 ;  /* 0x000000080a00780c */ /* 0x040fe20002784270 */
[----:B------:R1:W-:Y:S01]  /*3da0*/  @P1 STG.E desc[UR14][R14.64], R39 ;  /* 0x000000270e001986 */ /* 0x0003e2000c10190e */
[C---:B------:R-:W-:Y:S01]  /*3db0*/  ISETP.GT.AND P1, PT, R10.reuse, RZ, P2 ;  /* 0x000000ff0a00720c */ /* 0x040fe20001724270 */
[----:B------:R-:W-:Y:S01]  /*3dc0*/  IMAD.X R23, R67, 0x1, R19, P6 ;  /* 0x0000000143177824 */ /* 0x000fe200030e0613 */
[----:B------:R-:W-:-:S05]  /*3dd0*/  ISETP.GT.AND P2, PT, R10, 0x8, P2 ;  /* 0x000000080a00780c */ /* 0x000fca0001744270 */
[----:B------:R2:W-:Y:S01]  /*3de0*/  @P5 STG.E desc[UR14][R20.64], R27 ;  /* 0x0000001b14005986 */ /* 0x0005e2000c10190e */
[----:B0-----:R-:W-:Y:S01]  /*3df0*/  IADD3 R12, P5, R59, R16, RZ ;  /* 0x000000103b0c7210 */ /* 0x001fe20007fbe0ff */
[----:B------:R-:W-:Y:S01]  /*3e00*/  FMUL R25, R42, R7 ;  /* 0x000000072a197220 */ /* 0x000fe20000400000 */
[----:B------:R-:W-:-:S03]  /*3e10*/  IADD3 R16, P6, R57, R20, RZ ;  /* 0x0000001439107210 */ /* 0x000fc60007fde0ff */
[----:B------:R-:W-:Y:S01]  /*3e20*/  IMAD.X R13, R61, 0x1, R17, P5 ;  /* 0x000000013d0d7824 */ /* 0x000fe200028e0611 */
[----:B-1----:R-:W-:Y:S01]  /*3e30*/  IADD3 R14, P5, R59, R18, RZ ;  /* 0x000000123b0e7210 */ /* 0x002fe20007fbe0ff */
        /* <DEDUP_REMOVED lines=9> */
[----:B------:R-:W-:Y:S01]  /*3ed0*/  IMAD.X R19, R67, 0x1, R23, P6 ;  /* 0x0000000143137824 */ /* 0x000fe200030e0617 */
[----:B------:R1:W-:Y:S01]  /*3ee0*/  @P2 STG.E desc[UR14][R14.64], R43 ;  /* 0x0000002b0e002986 */ /* 0x0003e2000c10190e */
[----:B------:R-:W-:-:S02]  /*3ef0*/  ISETP.GT.AND P2, PT, R10, RZ, P4 ;  /* 0x000000ff0a00720c */ /* 0x000fc40002744270 */
[C---:B------:R-:W-:Y:S02]  /*3f00*/  ISETP.GT.AND P1, PT, R10.reuse, 0x8, P1 ;  /* 0x000000080a00780c */ /* 0x040fe40000f24270 */
[----:B------:R-:W-:-:S03]  /*3f10*/  ISETP.GT.AND P4, PT, R10, 0x8, P4 ;  /* 0x000000080a00780c */ /* 0x000fc60002784270 */
        /* <DEDUP_REMOVED lines=21> */
[C---:B0-----:R-:W-:Y:S01]  /*4070*/  IADD3 R12, P5, R59.reuse, R16, RZ ;  /* 0x000000103b0c7210 */ /* 0x041fe20007fbe0ff */
[----:B------:R-:W-:Y:S01]  /*4080*/  FMUL R25, R50, R7 ;  /* 0x0000000732197220 */ /* 0x000fe20000400000 */
[----:B-1----:R-:W-:-:S03]  /*4090*/  IADD3 R14, P6, R59, R18, RZ ;  /* 0x000000123b0e7210 */ /* 0x002fc60007fde0ff */
[----:B------:R-:W-:Y:S01]  /*40a0*/  IMAD.X R13, R61, 0x1, R17, P5 ;  /* 0x000000013d0d7824 */ /* 0x000fe200028e0611 */
[----:B------:R-:W-:Y:S01]  /*40b0*/  @P4 STG.E desc[UR14][R22.64], R49 ;  /* 0x0000003116004986 */ /* 0x000fe2000c10190e */
[----:B------:R-:W-:Y:S01]  /*40c0*/  ISETP.GT.AND P4, PT, R11, 0x38, PT ;  /* 0x000000380b00780c */ /* 0x000fe20003f84270 */
[----:B------:R-:W-:Y:S01]  /*40d0*/  IMAD.X R15, R61, 0x1, R19, P6 ;  /* 0x000000013d0f7824 */ /* 0x000fe200030e0613 */
[----:B------:R-:W-:Y:S01]  /*40e0*/  ISETP.GT.AND P5, PT, R11, 0x39, PT ;  /* 0x000000390b00780c */ /* 0x000fe20003fa4270 */
[----:B------:R0:W-:Y:S01]  /*40f0*/  @P2 STG.E desc[UR14][R12.64], R25 ;  /* 0x000000190c002986 */ /* 0x0001e2000c10190e */
[-C--:B------:R-:W-:Y:S02]  /*4100*/  IADD3 R16, P2, R57, R20.reuse, RZ ;  /* 0x0000001439107210 */ /* 0x080fe40007f5e0ff */
[----:B--2---:R-:W-:Y:S01]  /*4110*/  IADD3 R20, P6, R59, R20, RZ ;  /* 0x000000143b147210 */ /* 0x004fe20007fde0ff */
[----:B------:R1:W-:Y:S01]  /*4120*/  @P1 STG.E desc[UR14][R14.64], R51 ;  /* 0x000000330e001986 */ /* 0x0003e2000c10190e */
[C---:B------:R-:W-:Y:S01]  /*4130*/  ISETP.GT.AND P1, PT, R10.reuse, RZ, P4 ;  /* 0x000000ff0a00720c */ /* 0x040fe20002724270 */
[--C-:B------:R-:W-:Y:S01]  /*4140*/  IMAD.X R17, R67, 0x1, R21.reuse, P2 ;  /* 0x0000000143117824 */ /* 0x100fe200010e0615 */
[----:B------:R-:W-:Y:S01]  /*4150*/  ISETP.GT.AND P2, PT, R10, RZ, P5 ;  /* 0x000000ff0a00720c */ /* 0x000fe20002f44270 */
[----:B------:R-:W-:Y:S01]  /*4160*/  IMAD.X R21, R61, 0x1, R21, P6 ;  /* 0x000000013d157824 */ /* 0x000fe200030e0615 */
[----:B------:R-:W-:-:S02]  /*4170*/  IADD3 R18, P6, R57, R22, RZ ;  /* 0x0000001639127210 */ /* 0x000fc40007fde0ff */
[----:B------:R-:W-:Y:S01]  /*4180*/  ISETP.GT.AND P4, PT, R10, 0x8, P4 ;  /* 0x000000080a00780c */ /* 0x000fe20002784270 */
[-C--:B0-----:R-:W-:Y:S01]  /*4190*/  FMUL R13, R52, R7.reuse ;  /* 0x00000007340d7220 */ /* 0x081fe20000400000 */
[----:B------:R-:W-:Y:S01]  /*41a0*/  ISETP.GT.AND P5, PT, R10, 0x8, P5 ;  /* 0x000000080a00780c */ /* 0x000fe20002fa4270 */
[--C-:B------:R-:W-:Y:S01]  /*41b0*/  IMAD.X R19, R67, 0x1, R23.reuse, P6 ;  /* 0x0000000143137824 */ /* 0x100fe200030e0617 */
[----:B------:R-:W-:Y:S01]  /*41c0*/  IADD3 R10, P6, R59, R22, RZ ;  /* 0x000000163b0a7210 */ /* 0x000fe20007fde0ff */
[----:B-1----:R-:W-:Y:S02]  /*41d0*/  FMUL R15, R54, R7 ;  /* 0x00000007360f7220 */ /* 0x002fe40000400000 */
[----:B------:R0:W-:Y:S02]  /*41e0*/  @P1 STG.E desc[UR14][R16.64], R13 ;  /* 0x0000000d10001986 */ /* 0x0001e4000c10190e */
[----:B------:R-:W-:Y:S02]  /*41f0*/  IMAD.X R11, R61, 0x1, R23, P6 ;  /* 0x000000013d0b7824 */ /* 0x000fe400030e0617 */
[----:B------:R0:W-:Y:S04]  /*4200*/  @P2 STG.E desc[UR14][R18.64], R53 ;  /* 0x0000003512002986 */ /* 0x0001e8000c10190e */
[----:B------:R0:W-:Y:S04]  /*4210*/  @P4 STG.E desc[UR14][R20.64], R15 ;  /* 0x0000000f14004986 */ /* 0x0001e8000c10190e */
[----:B------:R0:W-:Y:S02]  /*4220*/  @P5 STG.E desc[UR14][R10.64], R55 ;  /* 0x000000370a005986 */ /* 0x0001e4000c10190e */
.L_x_86:
[----:B------:R-:W-:Y:S05]  /*4230*/  BSYNC B0 ;  /* 0x0000000000007941 */ /* 0x000fea0003800000 */
.L_x_26:
[----:B------:R-:W-:Y:S01]  /*4240*/  ULDC UR8, c[0x0][0xc] ;  /* 0x0000030000087ab9 */ /* 0x000fe20000000800 */
[----:B------:R-:W-:Y:S01]  /*4250*/  ULDC UR9, c[0x0][0x10] ;  /* 0x0000040000097ab9 */ /* 0x000fe20000000800 */
[----:B0-----:R-:W0:Y:S01]  /*4260*/  LDC R11, c[0x0][0x14] ;  /* 0x00000500ff0b7b82 */ /* 0x001e220000000800 */
[----:B------:R-:W-:Y:S01]  /*4270*/  UIMAD.WIDE.U32 UR8, UR8, UR9, URZ ;  /* 0x00000009080872a5 */ /* 0x000fe2000f8e003f */
[----:B------:R-:W-:Y:S01]  /*4280*/  PRMT R10, RZ, 0x7610, R10 ;  /* 0x00007610ff0a7816 */ /* 0x000fe2000000000a */
[----:B----4-:R-:W-:Y:S02]  /*4290*/  IMAD.MOV.U32 R18, RZ, RZ, -0x1 ;  /* 0xffffffffff127424 */ /* 0x010fe400078e00ff */
[----:B------:R-:W-:Y:S02]  /*42a0*/  IMAD.MOV.U32 R12, RZ, RZ, -0x1 ;  /* 0xffffffffff0c7424 */ /* 0x000fe400078e00ff */
[----:B0-----:R-:W-:-:S04]  /*42b0*/  IMAD.WIDE.U32 R4, R11, UR8, R4 ;  /* 0x000000080b047c25 */ /* 0x001fc8000f8e0004 */
[----:B------:R-:W-:Y:S01]  /*42c0*/  IMAD R11, R11, UR9, RZ ;  /* 0x000000090b0b7c24 */ /* 0x000fe2000f8e02ff */
[----:B------:R-:W-:Y:S02]  /*42d0*/  ULDC.64 UR8, c[0x0][0x750] ;  /* 0x0001d40000087ab9 */ /* 0x000fe40000000a00 */
[----:B------:R-:W-:Y:S01]  /*42e0*/  ISETP.GE.U32.AND P1, PT, R4, UR8, PT ;  /* 0x0000000804007c0c */ /* 0x000fe2000bf26070 */
[----:B------:R-:W-:-:S05]  /*42f0*/  IMAD.IADD R5, R5, 0x1, R11 ;  /* 0x0000000105057824 */ /* 0x000fca00078e020b */
[----:B------:R-:W-:-:S13]  /*4300*/  ISETP.GE.U32.AND.EX P1, PT, R5, UR9, PT, P1 ;  /* 0x0000000905007c0c */ /* 0x000fda000bf26110 */
[----:B------:R-:W-:Y:S05]  /*4310*/  @P1 BRA `(.L_x_87) ;  /* 0x0000000400641947 */ /* 0x000fea0003800000 */
[----:B--2---:R-:W0:Y:S01]  /*4320*/  S2R R22, SR_CTAID.X ;  /* 0x0000000000167919 */ /* 0x004e220000002500 */
[----:B---3--:R-:W2:Y:S01]  /*4330*/  LDC.64 R16, c[0x0][0x728] ;  /* 0x0001ca00ff107b82 */ /* 0x008ea20000000a00 */
[----:B------:R-:W-:Y:S01]  /*4340*/  ULDC UR7, c[0x0][0x150] ;  /* 0x0000540000077ab9 */ /* 0x000fe20000000800 */
[----:B------:R-:W-:Y:S01]  /*4350*/  IMAD.MOV.U32 R14, RZ, RZ, R4 ;  /* 0x000000ffff0e7224 */ /* 0x000fe200078e0004 */
[----:B------:R-:W3:Y:S01]  /*4360*/  S2R R24, SR_CTAID.Y ;  /* 0x0000000000187919 */ /* 0x000ee20000002600 */
[----:B------:R-:W-:-:S04]  /*4370*/  IMAD.MOV.U32 R15, RZ, RZ, R5 ;  /* 0x000000ffff0f7224 */ /* 0x000fc800078e0005 */
[----:B------:R-:W4:Y:S08]  /*4380*/  LDC R25, c[0x0][0x144] ;  /* 0x00005100ff197b82 */ /* 0x000f300000000800 */
[----:B------:R-:W1:Y:S08]  /*4390*/  LDC R18, c[0x0][0x730] ;  /* 0x0001cc00ff127b82 */ /* 0x000e700000000800 */
[----:B------:R-:W1:Y:S01]  /*43a0*/  LDC.64 R20, c[0x0][0x720] ;  /* 0x0001c800ff147b82 */ /* 0x000e620000000a00 */
[----:B--2---:R-:W-:-:S04]  /*43b0*/  ISETP.NE.U32.AND P1, PT, R16, RZ, PT ;  /* 0x000000ff1000720c */ /* 0x004fc80003f25070 */
[----:B------:R-:W-:Y:S02]  /*43c0*/  ISETP.NE.AND.EX P1, PT, R17, RZ, PT, P1 ;  /* 0x000000ff1100720c */ /* 0x000fe40003f25310 */
[----:B0-----:R-:W-:-:S05]  /*43d0*/  I2FP.F32.U32 R9, R22 ;  /* 0x0000001600097245 */ /* 0x001fca0000201000 */
[----:B------:R-:W-:-:S04]  /*43e0*/  FMUL R9, R9, UR7 ;  /* 0x0000000709097c20 */ /* 0x000fc80008400000 */
[----:B------:R0:W2:Y:S02]  /*43f0*/  F2I.U32.TRUNC.NTZ R23, R9 ;  /* 0x0000000900177305 */ /* 0x0000a4000020f000 */
[----:B---34-:R-:W-:Y:S05]  /*4400*/  @!P1 BRA `(.L_x_88) ;  /* 0x0000000000289947 */ /* 0x018fea0003800000 */
[----:B0-----:R-:W0:Y:S02]  /*4410*/  LDC R9, c[0x0][0x734] ;  /* 0x0001cd00ff097b82 */ /* 0x001e240000000800 */
        /* <DEDUP_REMOVED lines=9> */
.L_x_88:
[-CC-:B-1----:R-:W-:Y:S01]  /*44b0*/  SHF.R.U64 R19, R14, R18.reuse, R15.reuse ;  /* 0x000000120e137219 */ /* 0x182fe2000000120f */
[----:B------:R-:W1:Y:S01]  /*44c0*/  LDC.64 R32, c[0x0][0x740] ;  /* 0x0001d000ff207b82 */ /* 0x000e620000000a00 */
[----:B0-----:R-:W-:Y:S01]  /*44d0*/  SHF.R.U32.HI R9, RZ, R18, R15 ;  /* 0x00000012ff097219 */ /* 0x001fe2000001160f */
[----:B--2---:R-:W-:Y:S01]  /*44e0*/  IMAD.MOV R23, RZ, RZ, -R23 ;  /* 0x000000ffff177224 */ /* 0x004fe200078e0a17 */
[----:B------:R-:W-:Y:S01]  /*44f0*/  IADD3 R13, P1, RZ, -R19, RZ ;  /* 0x80000013ff0d7210 */ /* 0x000fe20007f3e0ff */
[----:B------:R-:W-:Y:S02]  /*4500*/  ULDC UR7, c[0x0][0x154] ;  /* 0x0000550000077ab9 */ /* 0x000fe40000000800 */
[----:B------:R-:W-:Y:S02]  /*4510*/  IMAD R28, R25, R23, R22 ;  /* 0x00000017191c7224 */ /* 0x000fe400078e0216 */
[----:B------:R-:W0:Y:S01]  /*4520*/  LDC R14, c[0x0][0x718] ;  /* 0x0001c600ff0e7b82 */ /* 0x000e220000000800 */
[----:B------:R-:W-:-:S02]  /*4530*/  IMAD.X R9, RZ, RZ, ~R9, P1 ;  /* 0x000000ffff097224 */ /* 0x000fc400008e0e09 */
[----:B------:R-:W-:-:S04]  /*4540*/  IMAD.WIDE.U32 R10, R13, R20, R4 ;  /* 0x000000140d0a7225 */ /* 0x000fc800078e0004 */
[----:B------:R-:W-:Y:S01]  /*4550*/  IMAD R12, R9, R20, RZ ;  /* 0x00000014090c7224 */ /* 0x000fe200078e02ff */
[----:B------:R-:W2:Y:S03]  /*4560*/  LDC R26, c[0x0][0x708] ;  /* 0x0001c200ff1a7b82 */ /* 0x000ea60000000800 */
[----:B------:R-:W-:Y:S02]  /*4570*/  IMAD R9, R13, R21, R12 ;  /* 0x000000150d097224 */ /* 0x000fe400078e020c */
[----:B------:R-:W-:Y:S02]  /*4580*/  IMAD.MOV.U32 R13, RZ, RZ, 0x1 ;  /* 0x00000001ff0d7424 */ /* 0x000fe400078e00ff */
[----:B------:R-:W-:Y:S01]  /*4590*/  IMAD.IADD R9, R11, 0x1, R9 ;  /* 0x000000010b097824 */ /* 0x000fe200078e0209 */
[----:B------:R-:W3:Y:S01]  /*45a0*/  LDC R30, c[0x0][0x758] ;  /* 0x0001d600ff1e7b82 */ /* 0x000ee20000000800 */
[----:B------:R-:W-:-:S02]  /*45b0*/  I2FP.F32.U32 R11, R24 ;  /* 0x00000018000b7245 */ /* 0x000fc40000201000 */
[----:B-1----:R-:W-:-:S03]  /*45c0*/  ISETP.NE.U32.AND P1, PT, R32, RZ, PT ;  /* 0x000000ff2000720c */ /* 0x002fc60003f25070 */
[----:B------:R-:W-:Y:S01]  /*45d0*/  FMUL R12, R11, UR7 ;  /* 0x000000070b0c7c20 */ /* 0x000fe20008400000 */
[----:B------:R-:W-:Y:S01]  /*45e0*/  ISETP.NE.AND.EX P1, PT, R33, RZ, PT, P1 ;  /* 0x000000ff2100720c */ /* 0x000fe20003f25310 */
[----:B------:R-:W1:Y:S01]  /*45f0*/  LDC R23, c[0x0][0x148] ;  /* 0x00005200ff177b82 */ /* 0x000e620000000800 */
[-CC-:B0-----:R-:W-:Y:S01]  /*4600*/  SHF.R.U64 R18, R10, R14.reuse, R9.reuse ;  /* 0x0000000e0a127219 */ /* 0x181fe20000001209 */
[----:B------:R0:W4:Y:S01]  /*4610*/  F2I.U32.TRUNC.NTZ R20, R12 ;  /* 0x0000000c00147305 */ /* 0x000122000020f000 */
[----:B------:R-:W-:Y:S01]  /*4620*/  SHF.R.U32.HI R9, RZ, R14, R9 ;  /* 0x0000000eff097219 */ /* 0x000fe20000011609 */
[----:B------:R-:W-:-:S04]  /*4630*/  IMAD.MOV.U32 R11, RZ, RZ, -0x1 ;  /* 0xffffffffff0b7424 */ /* 0x000fc800078e00ff */
[----:B------:R-:W0:Y:S01]  /*4640*/  LDC R22, c[0x0][0x700] ;  /* 0x0001c000ff167b82 */ /* 0x000e220000000800 */
[-CC-:B--2---:R-:W-:Y:S02]  /*4650*/  SHF.R.U64 R16, R18, R26.reuse, R9.reuse ;  /* 0x0000001a12107219 */ /* 0x184fe40000001209 */
[----:B------:R-:W-:-:S05]  /*4660*/  SHF.R.U32.HI R9, RZ, R26, R9 ;  /* 0x0000001aff097219 */ /* 0x000fca0000011609 */
[----:B------:R-:W2:Y:S01]  /*4670*/  LDC R27, c[0x0][0x748] ;  /* 0x0001d200ff1b7b82 */ /* 0x000ea20000000800 */
[-C--:B---3--:R-:W-:Y:S02]  /*4680*/  SHF.L.U32 R10, R11, R30.reuse, RZ ;  /* 0x0000001e0b0a7219 */ /* 0x088fe400000006ff */
[-CC-:B------:R-:W-:Y:S02]  /*4690*/  SHF.R.U64 R21, R16, R30.reuse, R9.reuse ;  /* 0x0000001e10157219 */ /* 0x180fe40000001209 */
[----:B------:R-:W-:Y:S02]  /*46a0*/  SHF.R.U32.HI R11, RZ, R30, R9 ;  /* 0x0000001eff0b7219 */ /* 0x000fe40000011609 */
[----:B------:R-:W-:Y:S01]  /*46b0*/  LOP3.LUT R25, RZ, R10, RZ, 0x33, !PT ;  /* 0x0000000aff197212 */ /* 0x000fe200078e33ff */
[----:B------:R-:W3:Y:S01]  /*46c0*/  LDC R29, c[0x0][0x738] ;  /* 0x0001ce00ff1d7b82 */ /* 0x000ee20000000800 */
[----:B------:R-:W-:Y:S01]  /*46d0*/  SHF.L.U32 R30, R13, R30, RZ ;  /* 0x0000001e0d1e7219 */ /* 0x000fe200000006ff */
[----:B------:R-:W-:-:S06]  /*46e0*/  IMAD.MOV.U32 R10, RZ, RZ, R21 ;  /* 0x000000ffff0a7224 */ /* 0x000fcc00078e0015 */
[----:B------:R-:W0:Y:S01]  /*46f0*/  LDC R31, c[0x0][0x710] ;  /* 0x0001c400ff1f7b82 */ /* 0x000e220000000800 */
[----:B----4-:R-:W-:Y:S05]  /*4700*/  @!P1 BRA `(.L_x_89) ;  /* 0x0000000000289947 */ /* 0x010fea0003800000 */
[----:B------:R-:W4:Y:S02]  /*4710*/  LDC R10, c[0x0][0x74c] ;  /* 0x0001d300ff0a7b82 */ /* 0x000f240000000800 */
[----:B----4-:R-:W-:-:S05]  /*4720*/  IADD3 R9, P1, R21, R10, RZ ;  /* 0x0000000a15097210 */ /* 0x010fca0007f3e0ff */
[----:B------:R-:W-:-:S04]  /*4730*/  IMAD.X R17, RZ, RZ, R11, P1 ;  /* 0x000000ffff117224 */ /* 0x000fc800008e060b */
[----:B------:R-:W-:-:S04]  /*4740*/  IMAD.WIDE.U32 R10, R17, R32, RZ ;  /* 0x00000020110a7225 */ /* 0x000fc800078e00ff */
[----:B0-----:R-:W-:-:S04]  /*4750*/  IMAD.WIDE.U32 R12, P1, R9, R33, R10 ;  /* 0x00000021090c7225 */ /* 0x001fc8000782000a */
[----:B------:R-:W-:-:S04]  /*4760*/  IMAD.WIDE.U32 R10, R9, R32, RZ ;  /* 0x00000020090a7225 */ /* 0x000fc800078e00ff */
[----:B------:R-:W-:Y:S01]  /*4770*/  IMAD.X R15, RZ, RZ, RZ, P1 ;  /* 0x000000ffff0f7224 */ /* 0x000fe200008e06ff */
[----:B------:R-:W-:Y:S01]  /*4780*/  IADD3 RZ, P1, R11, R12, RZ ;  /* 0x0000000c0bff7210 */ /* 0x000fe20007f3e0ff */
[----:B------:R-:W-:-:S04]  /*4790*/  IMAD.MOV.U32 R14, RZ, RZ, R13 ;  /* 0x000000ffff0e7224 */ /* 0x000fc800078e000d */
[----:B------:R-:W-:-:S08]  /*47a0*/  IMAD.WIDE.U32.X R10, R17, R33, R14, P1 ;  /* 0x00000021110a7225 */ /* 0x000fd000008e040e */
.L_x_89:
[----:B--2---:R-:W-:Y:S01]  /*47b0*/  SHF.R.U64 R9, R10, R27, R11 ;  /* 0x0000001b0a097219 */ /* 0x004fe2000000120b */
[----:B0-----:R-:W-:Y:S01]  /*47c0*/  VIADD R11, R22, 0xffffffff ;  /* 0xffffffff160b7836 */ /* 0x001fe20000000000 */
[----:B------:R-:W-:Y:S01]  /*47d0*/  LOP3.LUT R16, R16, R25, RZ, 0xc0, !PT ;  /* 0x0000001910107212 */ /* 0x000fe200078ec0ff */
[----:B------:R-:W-:Y:S02]  /*47e0*/  IMAD.MOV R20, RZ, RZ, -R20 ;  /* 0x000000ffff147224 */ /* 0x000fe400078e0a14 */
[----:B------:R-:W-:Y:S01]  /*47f0*/  IMAD.MOV R10, RZ, RZ, -R9 ;  /* 0x000000ffff0a7224 */ /* 0x000fe200078e0a09 */
[----:B------:R-:W-:Y:S01]  /*4800*/  LOP3.LUT R11, R18, R11, RZ, 0xc0, !PT ;  /* 0x0000000b120b7212 */ /* 0x000fe200078ec0ff */
[----:B-1----:R-:W-:Y:S02]  /*4810*/  @P3 IMAD R28, R23, R20, R24 ;  /* 0x00000014171c3224 */ /* 0x002fe400078e0218 */
[----:B------:R-:W-:Y:S02]  /*4820*/  IMAD R9, R30, R9, R16 ;  /* 0x000000091e097224 */ /* 0x000fe400078e0210 */
[----:B---3--:R-:W-:-:S02]  /*4830*/  IMAD R10, R10, R29, R21 ;  /* 0x0000001d0a0a7224 */ /* 0x008fc400078e0215 */
[----:B------:R-:W-:Y:S02]  /*4840*/  IMAD R9, R9, R31, R28 ;  /* 0x0000001f09097224 */ /* 0x000fe400078e021c */
[----:B------:R-:W-:Y:S02]  /*4850*/  IMAD R12, R10, R22, R11 ;  /* 0x000000160a0c7224 */ /* 0x000fe400078e020b */
[----:B------:R-:W-:-:S03]  /*4860*/  IMAD.MOV.U32 R13, RZ, RZ, 0x1 ;  /* 0x00000001ff0d7424 */ /* 0x000fc600078e00ff */
[----:B------:R-:W-:Y:S02]  /*4870*/  SEL R18, R12, R9, !P3 ;  /* 0x000000090c127207 */ /* 0x000fe40005800000 */
[----:B------:R-:W-:Y:S01]  /*4880*/  SEL R9, R9, R12, !P3 ;  /* 0x0000000c09097207 */ /* 0x000fe20005800000 */
[----:B------:R-:W-:Y:S01]  /*4890*/  IMAD.MOV.U32 R12, RZ, RZ, R19 ;  /* 0x000000ffff0c7224 */ /* 0x000fe200078e0013 */
[----:B------:R-:W-:-:S07]  /*48a0*/  PRMT R10, R13, 0x7610, R10 ;  /* 0x000076100d0a7816 */ /* 0x000fce000000000a */
.L_x_87:
[----:B------:R-:W-:Y:S01]  /*48b0*/  LOP3.LUT P1, RZ, R10, 0xff, RZ, 0xc0, !PT ;  /* 0x000000ff0aff7812 */ /* 0x000fe2000782c0ff */
[----:B------:R-:W-:-:S12]  /*48c0*/  IMAD.MOV.U32 R14, RZ, RZ, R9 ;  /* 0x000000ffff0e7224 */ /* 0x000fd800078e0009 */
[----:B------:R-:W-:Y:S05]  /*48d0*/  @P1 BRA `(.L_x_90) ;  /* 0xffffffc8007c1947 */ /* 0x000fea000383ffff */
[----:B------:R-:W-:Y:S05]  /*48e0*/  EXIT ;  /* 0x000000000000794d */ /* 0x000fea0003800000 */
.L_x_8:
[----:B0-----:R-:W-:Y:S01]  /*48f0*/  ULDC.64 UR4, c[0x0][0x750] ;  /* 0x0001d40000047ab9 */ /* 0x001fe20000000a00 */
        /* <DEDUP_REMOVED lines=25> */
.L_x_92:
[----:B------:R-:W0:Y:S01]  /*4a90*/  LDC.64 R28, c[0x0][0x740] ;  /* 0x0001d000ff1c7b82 */ /* 0x000e220000000a00 */
[-CC-:B------:R-:W-:Y:S01]  /*4aa0*/  SHF.R.U64 R21, R16, R6.reuse, R17.reuse ;  /* 0x0000000610157219 */ /* 0x180fe20000001211 */
[----:B------:R-:W-:Y:S01]  /*4ab0*/  IMAD.MOV.U32 R31, RZ, RZ, 0x1 ;  /* 0x00000001ff1f7424 */ /* 0x000fe200078e00ff */
[----:B------:R-:W-:Y:S02]  /*4ac0*/  SHF.R.U32.HI R3, RZ, R6, R17 ;  /* 0x00000006ff037219 */ /* 0x000fe40000011611 */
[----:B------:R-:W-:-:S03]  /*4ad0*/  IADD3 R15, P0, RZ, -R21, RZ ;  /* 0x80000015ff0f7210 */ /* 0x000fc60007f1e0ff */
[----:B------:R-:W1:Y:S02]  /*4ae0*/  LDC R14, c[0x0][0x718] ;  /* 0x0001c600ff0e7b82 */ /* 0x000e640000000800 */
[----:B------:R-:W-:Y:S02]  /*4af0*/  IMAD.X R3, RZ, RZ, ~R3, P0 ;  /* 0x000000ffff037224 */ /* 0x000fe400000e0e03 */
[----:B------:R-:W-:-:S04]  /*4b00*/  IMAD.WIDE.U32 R12, R15, R22, R4 ;  /* 0x000000160f0c7225 */ /* 0x000fc800078e0004 */
[----:B------:R-:W2:Y:S01]  /*4b10*/  LDC R16, c[0x0][0x708] ;  /* 0x0001c200ff107b82 */ /* 0x000ea20000000800 */
[----:B------:R-:W-:-:S04]  /*4b20*/  IMAD R6, R3, R22, RZ ;  /* 0x0000001603067224 */ /* 0x000fc800078e02ff */
[----:B------:R-:W-:-:S03]  /*4b30*/  IMAD R3, R15, R23, R6 ;  /* 0x000000170f037224 */ /* 0x000fc600078e0206 */
[----:B------:R-:W3:Y:S01]  /*4b40*/  LDC R26, c[0x0][0x758] ;  /* 0x0001d600ff1a7b82 */ /* 0x000ee20000000800 */
[----:B------:R-:W-:Y:S01]  /*4b50*/  IMAD.IADD R3, R13, 0x1, R3 ;  /* 0x000000010d037824 */ /* 0x000fe200078e0203 */
[----:B0-----:R-:W-:Y:S01]  /*4b60*/  ISETP.NE.U32.AND P0, PT, R28, RZ, PT ;  /* 0x000000ff1c00720c */ /* 0x001fe20003f05070 */
[----:B------:R-:W-:-:S03]  /*4b70*/  IMAD.MOV.U32 R13, RZ, RZ, -0x1 ;  /* 0xffffffffff0d7424 */ /* 0x000fc600078e00ff */
        /* <DEDUP_REMOVED lines=25> */
.L_x_93:
[----:B-1----:R-:W-:Y:S01]  /*4d10*/  SHF.R.U64 R6, R12, R25, R13 ;  /* 0x000000190c067219 */ /* 0x002fe2000000120d */
[----:B0-----:R-:W-:Y:S01]  /*4d20*/  VIADD R13, R24, 0xffffffff ;  /* 0xffffffff180d7836 */ /* 0x001fe20000000000 */
[----:B------:R-:W-:Y:S01]  /*4d30*/  SHF.L.U32 R9, R31, R26, RZ ;  /* 0x0000001a1f097219 */ /* 0x000fe200000006ff */
[----:B------:R-:W-:Y:S01]  /*4d40*/  @P3 IMAD R10, R11, R20, R8 ;  /* 0x000000140b0a3224 */ /* 0x000fe200078e0208 */
[----:B------:R-:W-:Y:S01]  /*4d50*/  LOP3.LUT R3, R22, R33, RZ, 0xc0, !PT ;  /* 0x0000002116037212 */ /* 0x000fe200078ec0ff */
[----:B------:R-:W-:Y:S01]  /*4d60*/  IMAD.MOV R12, RZ, RZ, -R6 ;  /* 0x000000ffff0c7224 */ /* 0x000fe200078e0a06 */
[----:B------:R-:W-:Y:S01]  /*4d70*/  LOP3.LUT R18, R18, R13, RZ, 0xc0, !PT ;  /* 0x0000000d12127212 */ /* 0x000fe200078ec0ff */
[----:B------:R-:W-:Y:S02]  /*4d80*/  IMAD.MOV.U32 R19, RZ, RZ, R21 ;  /* 0x000000ffff137224 */ /* 0x000fe400078e0015 */
[----:B------:R-:W-:Y:S02]  /*4d90*/  IMAD R9, R9, R6, R3 ;  /* 0x0000000609097224 */ /* 0x000fe400078e0203 */
[----:B--2---:R-:W-:-:S02]  /*4da0*/  IMAD R3, R12, R27, R23 ;  /* 0x0000001b0c037224 */ /* 0x004fc400078e0217 */
[----:B---3--:R-:W-:Y:S02]  /*4db0*/  IMAD R6, R9, R30, R10 ;  /* 0x0000001e09067224 */ /* 0x008fe400078e020a */
[----:B------:R-:W-:Y:S02]  /*4dc0*/  IMAD R9, R3, R24, R18 ;  /* 0x0000001803097224 */ /* 0x000fe400078e0212 */
[----:B------:R-:W-:-:S03]  /*4dd0*/  IMAD.MOV.U32 R12, RZ, RZ, 0x1 ;  /* 0x00000001ff0c7424 */ /* 0x000fc600078e00ff */
[----:B------:R-:W-:Y:S02]  /*4de0*/  SEL R3, R9, R6, !P3 ;  /* 0x0000000609037207 */ /* 0x000fe40005800000 */
[----:B------:R-:W-:-:S07]  /*4df0*/  SEL R6, R6, R9, !P3 ;  /* 0x0000000906067207 */ /* 0x000fce0005800000 */
.L_x_91:
[----:B------:R-:W-:-:S08]  /*4e00*/  NOP ;  /* 0x0000000000007918 */ /* 0x000fd00000000000 */
[----:B------:R-:W0:-:S00]  /*4e10*/  USETMAXREG.DEALLOC.CTAPOOL 0x28 ;  /* 0x00000028000079c8 */ /* 0x000e0000080e0500 */
[----:B0-----:R-:W-:-:S13]  /*4e20*/  ISETP.NE.AND P0, PT, R7, RZ, PT ;  /* 0x000000ff0700720c */ /* 0x001fda0003f05270 */
[----:B------:R-:W-:Y:S05]  /*4e30*/  @P0 EXIT ;  /* 0x000000000000094d */ /* 0x000fea0003800000 */
[----:B------:R-:W-:Y:S01]  /*4e40*/  LOP3.LUT P0, RZ, R12, 0xff, RZ, 0xc0, !PT ;  /* 0x000000ff0cff7812 */ /* 0x000fe2000780c0ff */
[----:B------:R-:W-:Y:S02]  /*4e50*/  IMAD.MOV.U32 R10, RZ, RZ, 0x1 ;  /* 0x00000001ff0a7424 */ /* 0x000fe400078e00ff */
[----:B------:R-:W-:-:S10]  /*4e60*/  IMAD.MOV.U32 R11, RZ, RZ, RZ ;  /* 0x000000ffff0b7224 */ /* 0x000fd400078e00ff */
[----:B------:R-:W-:Y:S05]  /*4e70*/  @!P0 BRA `(.L_x_94) ;  /* 0x0000000c00788947 */ /* 0x000fea0003800000 */
[----:B------:R-:W0:Y:S01]  /*4e80*/  LDC R7, c[0x0][0x28c] ;  /* 0x0000a300ff077b82 */ /* 0x000e220000000800 */
[----:B------:R-:W1:Y:S01]  /*4e90*/  S2R R17, SR_CgaCtaId ;  /* 0x0000000000117919 */ /* 0x000e620000008800 */
[----:B------:R-:W-:Y:S01]  /*4ea0*/  ULDC UR5, c[0x0][0x758] ;  /* 0x0001d60000057ab9 */ /* 0x000fe20000000800 */
[----:B------:R-:W-:Y:S01]  /*4eb0*/  UMOV UR7, 0xffffffff ;  /* 0xffffffff00077882 */ /* 0x000fe20000000000 */
[----:B------:R-:W-:Y:S01]  /*4ec0*/  ULDC UR6, c[0x0][0xc] ;  /* 0x0000030000067ab9 */ /* 0x000fe20000000800 */
[----:B------:R-:W-:Y:S01]  /*4ed0*/  USHF.L.U32 UR9, UR7, UR5, URZ ;  /* 0x0000000507097299 */ /* 0x000fe2000800063f */
[----:B------:R-:W-:Y:S01]  /*4ee0*/  BSSY B0, `(.L_x_94) ;  /* 0x00000d7000007945 */ /* 0x000fe20003800000 */
[----:B------:R-:W-:Y:S01]  /*4ef0*/  UMOV UR8, 0x1 ;  /* 0x0000000100087882 */ /* 0x000fe20000000000 */
[----:B------:R-:W-:Y:S01]  /*4f00*/  ULDC UR7, c[0x0][0x10] ;  /* 0x0000040000077ab9 */ /* 0x000fe20000000800 */
[----:B------:R-:W-:Y:S01]  /*4f10*/  USHF.L.U32 UR5, UR8, UR5, URZ ;  /* 0x0000000508057299 */ /* 0x000fe2000800063f */
[----:B------:R-:W-:Y:S01]  /*4f20*/  IMAD.MOV.U32 R13, RZ, RZ, 0x1 ;  /* 0x00000001ff0d7424 */ /* 0x000fe200078e00ff */
[----:B------:R-:W-:Y:S01]  /*4f30*/  UIMAD.WIDE.U32 UR6, UR6, UR7, URZ ;  /* 0x00000007060672a5 */ /* 0x000fe2000f8e003f */
[----:B------:R-:W-:Y:S01]  /*4f40*/  LOP3.LUT R12, R2, 0x2, RZ, 0xfc, !PT ;  /* 0x00000002020c7812 */ /* 0x000fe200078efcff */
[----:B------:R-:W-:Y:S01]  /*4f50*/  ULDC UR8, c[0x0][0x14] ;  /* 0x0000050000087ab9 */ /* 0x000fe20000000800 */
[----:B------:R-:W-:Y:S01]  /*4f60*/  IMAD.MOV.U32 R10, RZ, RZ, 0x1 ;  /* 0x00000001ff0a7424 */ /* 0x000fe200078e00ff */
[----:B------:R-:W-:Y:S01]  /*4f70*/  UIMAD.WIDE.U32 UR32, UR6, UR8, URZ ;  /* 0x00000008062072a5 */ /* 0x000fe2000f8e003f */
[----:B------:R-:W-:Y:S01]  /*4f80*/  IMAD.MOV.U32 R11, RZ, RZ, RZ ;  /* 0x000000ffff0b7224 */ /* 0x000fe200078e00ff */
[----:B------:R-:W-:Y:S01]  /*4f90*/  UIMAD UR7, UR7, UR8, URZ ;  /* 0x00000008070772a4 */ /* 0x000fe2000f8e023f */
[----:B------:R-:W-:Y:S01]  /*4fa0*/  ULDC UR4, c[0x0][0x700] ;  /* 0x0001c00000047ab9 */ /* 0x000fe20000000800 */
[----:B------:R-:W-:-:S02]  /*4fb0*/  ULOP3.LUT UR6, URZ, UR9, URZ, 0x33, !UPT ;  /* 0x000000093f067292 */ /* 0x000fc4000f8e333f */
[----:B------:R-:W-:Y:S01]  /*4fc0*/  UIADD3 UR4, UR4, -0x1, URZ ;  /* 0xffffffff04047890 */ /* 0x000fe2000fffe03f */
[----:B0-----:R-:W-:Y:S01]  /*4fd0*/  VIADD R7, R7, 0x3f ;  /* 0x0000003f07077836 */ /* 0x001fe20000000000 */
[----:B------:R-:W-:Y:S01]  /*4fe0*/  UIADD3 UR7, UR33, UR7, URZ ;  /* 0x0000000721077290 */ /* 0x000fe2000fffe03f */
[----:B------:R-:W-:-:S03]  /*4ff0*/  ULDC.64 UR34, c[0x0][0x198] ;  /* 0x0000660000227ab9 */ /* 0x000fc60000000a00 */
[----:B------:R-:W-:-:S04]  /*5000*/  SHF.R.S32.HI R8, RZ, 0x1f, R7 ;  /* 0x0000001fff087819 */ /* 0x000fc80000011407 */
[----:B------:R-:W-:Y:S01]  /*5010*/  LEA.HI R8, R8, R7, RZ, 0x6 ;  /* 0x0000000708087211 */ /* 0x000fe200078f30ff */
[C---:B-1----:R-:W-:Y:S02]  /*5020*/  IMAD.SHL.U32 R15, R17.reuse, 0x40, RZ ;  /* 0x00000040110f7824 */ /* 0x042fe400078e00ff */
[C---:B------:R-:W-:Y:S01]  /*5030*/  IMAD.SHL.U32 R16, R17.reuse, 0x800, RZ ;  /* 0x0000080011107824 */ /* 0x040fe200078e00ff */
[----:B------:R-:W-:Y:S01]  /*5040*/  SHF.R.S32.HI R14, RZ, 0x6, R8 ;  /* 0x00000006ff0e7819 */ /* 0x000fe20000011408 */
[----:B------:R-:W-:Y:S01]  /*5050*/  IMAD.SHL.U32 R17, R17, 0x200, RZ ;  /* 0x0000020011117824 */ /* 0x000fe200078e00ff */
[----:B------:R-:W-:Y:S02]  /*5060*/  LOP3.LUT R15, R15, 0x40, RZ, 0xc0, !PT ;  /* 0x000000400f0f7812 */ /* 0x000fe400078ec0ff */
[----:B------:R-:W-:Y:S01]  /*5070*/  LOP3.LUT R16, R16, 0x800, RZ, 0xc0, !PT ;  /* 0x0000080010107812 */ /* 0x000fe200078ec0ff */
[----:B------:R-:W-:Y:S01]  /*5080*/  VIADD R18, R14, 0x1 ;  /* 0x000000010e127836 */ /* 0x000fe20000000000 */
[----:B------:R-:W-:-:S07]  /*5090*/  LOP3.LUT R17, R17, 0x200, RZ, 0xc0, !PT ;  /* 0x0000020011117812 */ /* 0x000fce00078ec0ff */
.L_x_105:
[----:B------:R-:W-:-:S03]  /*50a0*/  UMOV UR8, 0xffffffff ;  /* 0xffffffff00087882 */ /* 0x000fc60000000000 */
[----:B------:R-:W-:Y:S05]  /*50b0*/  BRA.DIV UR8, `(.L_x_95) ;  /* 0x0000001608047947 */ /* 0x000fea000b800000 */
[----:B------:R-:W-:-:S13]  /*50c0*/  ELECT P0, URZ, PT ;  /* 0x00000000003f782f */ /* 0x000fda0003800000 */
.L_x_125:
[----:B------:R-:W0:Y:S01]  /*50d0*/  LDC R7, c[0x0][0x28c] ;  /* 0x0000a300ff077b82 */ /* 0x000e220000000800 */
[----:B------:R-:W-:Y:S01]  /*50e0*/  BSSY B1, `(.L_x_96) ;  /* 0x0000046000017945 */ /* 0x000fe20003800000 */
[----:B0-----:R-:W-:-:S13]  /*50f0*/  ISETP.LT.OR P0, PT, R7, 0x1, !P0 ;  /* 0x000000010700780c */ /* 0x001fda0004701670 */
[----:B------:R-:W-:Y:S05]  /*5100*/  @P0 BRA `(.L_x_97) ;  /* 0x00000004000c0947 */ /* 0x000fea0003800000 */
[----:B------:R-:W-:Y:S01]  /*5110*/  IMAD R20, R6, 0x80, R15 ;  /* 0x0000008006147824 */ /* 0x000fe200078e020f */
[----:B------:R-:W-:Y:S01]  /*5120*/  CS2R R24, SRZ ;  /* 0x0000000000187805 */ /* 0x000fe2000001ff00 */
[----:B------:R-:W-:Y:S02]  /*5130*/  IMAD.SHL.U32 R21, R3, 0x40, RZ ;  /* 0x0000004003157824 */ /* 0x000fe400078e00ff */
[----:B------:R-:W-:Y:S02]  /*5140*/  IMAD.MOV.U32 R3, RZ, RZ, R18 ;  /* 0x000000ffff037224 */ /* 0x000fe400078e0012 */
[----:B------:R-:W-:Y:S02]  /*5150*/  IMAD.MOV.U32 R6, RZ, RZ, R10 ;  /* 0x000000ffff067224 */ /* 0x000fe400078e000a */
[----:B------:R-:W-:Y:S02]  /*5160*/  IMAD.MOV.U32 R7, RZ, RZ, R11 ;  /* 0x000000ffff077224 */ /* 0x000fe400078e000b */
[----:B------:R-:W-:-:S07]  /*5170*/  IMAD.MOV.U32 R26, RZ, RZ, RZ ;  /* 0x000000ffff1a7224 */ /* 0x000fce00078e00ff */
.L_x_100:
[----:B------:R-:W0:Y:S01]  /*5180*/  S2R R9, SR_CgaCtaId ;  /* 0x0000000000097919 */ /* 0x000e220000008800 */
[----:B------:R-:W-:Y:S02]  /*5190*/  MOV R8, 0x400 ;  /* 0x0000040000087802 */ /* 0x000fe40000000f00 */
[----:B------:R-:W-:Y:S02]  /*51a0*/  LOP3.LUT P1, RZ, R0, 0x7f, RZ, 0xc0, !PT ;  /* 0x0000007f00ff7812 */ /* 0x000fe4000782c0ff */
[----:B0-----:R-:W-:Y:S02]  /*51b0*/  LEA R22, R9, R8, 0x18 ;  /* 0x0000000809167211 */ /* 0x001fe400078ec0ff */
[----:B------:R-:W-:-:S09]  /*51c0*/  SHF.L.U32 R8, R6, 0x1f, RZ ;  /* 0x0000001f06087819 */ /* 0x000fd200000006ff */
[----:B------:R-:W0:Y:S01]  /*51d0*/  @!P1 LDC R9, c[0x0][0x640] ;  /* 0x00019000ff099b82 */ /* 0x000e220000000800 */
[----:B------:R-:W-:-:S04]  /*51e0*/  IMAD R23, R7, 0x8, R22 ;  /* 0x0000000807177824 */ /* 0x000fc800078e0216 */
[----:B------:R-:W1:Y:S02]  /*51f0*/  SYNCS.PHASECHK.TRANS64.TRYWAIT P0, [R23+URZ+0x68], R8 ;  /* 0x00006808170075a7 */ /* 0x000e64000800017f */
[----:B-1----:R-:W-:Y:S05]  /*5200*/  @!P0 BRA `(.L_x_98) ;  /* 0x0000001000d08947 */ /* 0x002fea0003800000 */
.L_x_126:
[----:B-1----:R-:W-:Y:S01]  /*5210*/  PRMT R8, R12, 0x9910, RZ ;  /* 0x000099100c087816 */ /* 0x002fe200000000ff */
[----:B0-----:R0:W-:Y:S03]  /*5220*/  @!P1 SYNCS.ARRIVE.TRANS64 RZ, [R23+URZ], R9 ;  /* 0x0000000917ff99a7 */ /* 0x0011e6000800003f */
[----:B------:R-:W-:-:S13]  /*5230*/  ISETP.NE.AND P0, PT, R8, 0x2, PT ;  /* 0x000000020800780c */ /* 0x000fda0003f05270 */
[----:B0-----:R-:W-:Y:S05]  /*5240*/  @P0 BRA `(.L_x_99) ;  /* 0x0000000000040947 */ /* 0x001fea0003800000 */
[----:B------:R-:W-:Y:S01]  /*5250*/  BPT.TRAP 0x1 ;  /* 0x000000040000795c */ /* 0x000fe20000300000 */
.L_x_99:
[C---:B------:R-:W-:Y:S01]  /*5260*/  IMAD R8, R7.reuse, 0x1000, R16 ;  /* 0x0000100007087824 */ /* 0x040fe200078e0210 */
[----:B------:R-:W-:Y:S01]  /*5270*/  R2UR UR9, R22 ;  /* 0x00000000160972ca */ /* 0x000fe200000e0000 */
[--C-:B------:R-:W-:Y:S01]  /*5280*/  IMAD R9, R7, 0x2000, R22.reuse ;  /* 0x0000200007097824 */ /* 0x100fe200078e0216 */
[----:B------:R-:W-:Y:S01]  /*5290*/  R2UR UR25, R23 ;  /* 0x00000000171972ca */ /* 0x000fe200000e0000 */
[----:B------:R-:W-:Y:S01]  /*52a0*/  IMAD R8, R8, 0x2, R22 ;  /* 0x0000000208087824 */ /* 0x000fe200078e0216 */
[----:B------:R-:W-:Y:S01]  /*52b0*/  R2UR UR28, R19 ;  /* 0x00000000131c72ca */ /* 0x000fe200000e0000 */
[----:B------:R-:W-:Y:S01]  /*52c0*/  VIADD R3, R3, 0xffffffff ;  /* 0xffffffff03037836 */ /* 0x000fe20000000000 */
[----:B------:R-:W-:Y:S01]  /*52d0*/  R2UR UR8, R9 ;  /* 0x00000000090872ca */ /* 0x000fe200000e0000 */
[----:B------:R-:W-:Y:S01]  /*52e0*/  UIADD3 UR14, UP0, UR34, 0xf0, URZ ;  /* 0x000000f0220e7890 */ /* 0x000fe2000ff1e03f */
[----:B------:R-:W-:Y:S01]  /*52f0*/  R2UR UR24, R8 ;  /* 0x00000000081872ca */ /* 0x000fe200000e0000 */
[----:B------:R-:W-:Y:S01]  /*5300*/  IMAD R8, R7, 0x400, R17 ;  /* 0x0000040007087824 */ /* 0x000fe200078e0211 */
[----:B------:R-:W-:Y:S01]  /*5310*/  R2UR UR27, R20 ;  /* 0x00000000141b72ca */ /* 0x000fe200000e0000 */
[----:B------:R-:W-:Y:S01]  /*5320*/  UIADD3 UR22, UP1, UR34, 0x1f0, URZ ;  /* 0x000001f022167890 */ /* 0x000fe2000ff3e03f */
[----:B------:R-:W-:Y:S01]  /*5330*/  R2UR UR26, R25 ;  /* 0x00000000191a72ca */ /* 0x000fe200000e0000 */
[----:B------:R-:W-:Y:S01]  /*5340*/  UIADD3 UR36, UP2, UR34, 0x2f0, URZ ;  /* 0x000002f022247890 */ /* 0x000fe2000ff5e03f */
[----:B------:R-:W-:Y:S01]  /*5350*/  R2UR UR16, R8 ;  /* 0x00000000081072ca */ /* 0x000fe200000e0000 */
[----:B------:R-:W-:Y:S01]  /*5360*/  UIADD3.X UR15, URZ, UR35, URZ, UP0, !UPT ;  /* 0x000000233f0f7290 */ /* 0x000fe200087fe43f */
[----:B------:R-:W-:Y:S01]  /*5370*/  R2UR UR19, R26 ;  /* 0x000000001a1372ca */ /* 0x000fe200000e0000 */
[----:B------:R-:W-:Y:S01]  /*5380*/  UIADD3.X UR23, URZ, UR35, URZ, UP1, !UPT ;  /* 0x000000233f177290 */ /* 0x000fe20008ffe43f */
[----:B------:R-:W-:Y:S01]  /*5390*/  R2UR UR10, R24 ;  /* 0x00000000180a72ca */ /* 0x000fe200000e0000 */
[----:B------:R-:W-:Y:S01]  /*53a0*/  VIADD R7, R7, 0x1 ;  /* 0x0000000107077836 */ /* 0x000fe20000000000 */
[----:B------:R-:W-:Y:S01]  /*53b0*/  R2UR UR11, R21 ;  /* 0x00000000150b72ca */ /* 0x000fe200000e0000 */
[----:B------:R-:W-:Y:S01]  /*53c0*/  UIADD3 UR24, UR24, 0x180, URZ ;  /* 0x0000018018187890 */ /* 0x000fe2000fffe03f */
[----:B------:R-:W-:Y:S01]  /*53d0*/  ISETP.GT.AND P1, PT, R3, 0x1, PT ;  /* 0x000000010300780c */ /* 0x000fe20003f24270 */
[----:B------:R-:W-:Y:S01]  /*53e0*/  UIADD3.X UR37, URZ, UR35, URZ, UP2, !UPT ;  /* 0x000000233f257290 */ /* 0x000fe200097fe43f */
[----:B------:R-:W-:Y:S01]  /*53f0*/  ISETP.NE.AND P0, PT, R7, 0xd, PT ;  /* 0x0000000d0700780c */ /* 0x000fe20003f05270 */
[----:B------:R-:W-:Y:S01]  /*5400*/  UIADD3 UR8, UR8, 0x1a180, URZ ;  /* 0x0001a18008087890 */ /* 0x000fe2000fffe03f */
[----:B------:R-:W-:Y:S01]  /*5410*/  VIADD R26, R26, 0x1 ;  /* 0x000000011a1a7836 */ /* 0x000fe20000000000 */
[----:B------:R-:W-:Y:S01]  /*5420*/  UIADD3 UR16, UR9, 0x34180, UR16 ;  /* 0x0003418009107890 */ /* 0x000fe2000fffe010 */
[----:B------:R-:W-:Y:S01]  /*5430*/  SEL R9, RZ, 0x1, P0 ;  /* 0x00000001ff097807 */ /* 0x000fe20000000000 */
[----:B------:R-:W-:Y:S01]  /*5440*/  UMOV UR13, 0x30000 ;  /* 0x00030000000d7882 */ /* 0x000fe20000000000 */
[----:B------:R-:W-:Y:S01]  /*5450*/  UMOV UR30, 0x0 ;  /* 0x00000000001e7882 */ /* 0x000fe20000000000 */
[----:B------:R-:W-:Y:S01]  /*5460*/  UMOV UR31, 0x10000000 ;  /* 0x10000000001f7882 */ /* 0x000fe20000000000 */
[----:B------:R-:W-:Y:S01]  /*5470*/  UMOV UR17, UR25 ;  /* 0x0000001900117c82 */ /* 0x000fe20008000000 */
[----:B------:R-:W-:Y:S01]  /*5480*/  UMOV UR20, UR28 ;  /* 0x0000001c00147c82 */ /* 0x000fe20008000000 */
[----:B------:R-:W-:Y:S01]  /*5490*/  UMOV UR18, UR27 ;  /* 0x0000001b00127c82 */ /* 0x000fe20008000000 */
[----:B------:R0:W-:Y:S01]  /*54a0*/  UTMALDG.3D.MULTICAST [UR24], [UR14], UR13, desc[UR30] ;  /* 0x00001e180e0073b4 */ /* 0x0001e2000801180d */
[----:B------:R-:W-:Y:S01]  /*54b0*/  UMOV UR9, UR25 ;  /* 0x0000001900097c82 */ /* 0x000fe20008000000 */
[----:B------:R-:W-:Y:S01]  /*54c0*/  UMOV UR12, UR28 ;  /* 0x0000001c000c7c82 */ /* 0x000fe20008000000 */
[----:B------:R-:W-:Y:S01]  /*54d0*/  LOP3.LUT R6, R6, R9, RZ, 0x3c, !PT ;  /* 0x0000000906067212 */ /* 0x000fe200078e3cff */
[----:B------:R-:W-:Y:S01]  /*54e0*/  VIADD R25, R25, 0x20 ;  /* 0x0000002019197836 */ /* 0x000fe20000000000 */
[----:B------:R-:W-:Y:S01]  /*54f0*/  SEL R7, R7, RZ, P0 ;  /* 0x000000ff07077207 */ /* 0x000fe20000000000 */
[----:B------:R-:W-:Y:S01]  /*5500*/  VIADD R24, R24, 0x40 ;  /* 0x0000004018187836 */ /* 0x000fe20000000000 */
[----:B------:R0:W-:Y:S01]  /*5510*/  UTMALDG.3D.MULTICAST [UR16], [UR22], UR13, desc[UR30] ;  /* 0x00001e10160073b4 */ /* 0x0001e2000801180d */
[----:B------:R0:W-:Y:S02]  /*5520*/  UTMALDG.3D [UR8], [UR36], desc[UR30] ;  /* 0x00001e08240075b4 */ /* 0x0001e40008011000 */
[----:B0-----:R-:W-:Y:S05]  /*5530*/  @P1 BRA `(.L_x_100) ;  /* 0xfffffffc00101947 */ /* 0x001fea000383ffff */
.L_x_97:
[----:B------:R-:W-:Y:S05]  /*5540*/  BSYNC B1 ;  /* 0x0000000000017941 */ /* 0x000fea0003800000 */
.L_x_96:
[----:B------:R-:W-:Y:S01]  /*5550*/  LOP3.LUT P1, RZ, R13, 0xff, RZ, 0xc0, !PT ;  /* 0x000000ff0dff7812 */ /* 0x000fe2000782c0ff */
[C---:B------:R-:W-:Y:S01]  /*5560*/  IMAD.IADD R8, R14.reuse, 0x1, R11 ;  /* 0x000000010e087824 */ /* 0x040fe200078e020b */
[----:B------:R-:W-:Y:S01]  /*5570*/  ULDC.64 UR8, c[0x0][0x750] ;  /* 0x0001d40000087ab9 */ /* 0x000fe20000000a00 */
[----:B------:R-:W-:Y:S01]  /*5580*/  ISETP.GE.U32.AND P2, PT, R14, 0xd, PT ;  /* 0x0000000d0e00780c */ /* 0x000fe20003f46070 */
[----:B------:R-:W-:Y:S01]  /*5590*/  BSSY B1, `(.L_x_101) ;  /* 0x0000069000017945 */ /* 0x000fe20003800000 */
[----:B------:R-:W-:Y:S01]  /*55a0*/  IMAD.MOV.U32 R19, RZ, RZ, -0x1 ;  /* 0xffffffffff137424 */ /* 0x000fe200078e00ff */
[----:B------:R-:W-:Y:S02]  /*55b0*/  ISETP.GT.U32.AND P0, PT, R8, 0xc, PT ;  /* 0x0000000c0800780c */ /* 0x000fe40003f04070 */
[----:B------:R-:W-:Y:S02]  /*55c0*/  PRMT R13, RZ, 0x7610, R13 ;  /* 0x00007610ff0d7816 */ /* 0x000fe4000000000d */
[----:B------:R-:W-:-:S03]  /*55d0*/  ISETP.LT.U32.AND P0, PT, R14, 0xd, P0 ;  /* 0x0000000d0e00780c */ /* 0x000fc60000701070 */
[----:B------:R-:W0:Y:S01]  /*55e0*/  @P1 S2R R6, SR_CgaCtaId ;  /* 0x0000000000061919 */ /* 0x000e220000008800 */
[----:B------:R-:W-:-:S04]  /*55f0*/  @P1 MOV R3, 0x400 ;  /* 0x0000040000031802 */ /* 0x000fc80000000f00 */
[----:B0-----:R-:W-:Y:S01]  /*5600*/  @P1 LEA R3, R6, R3, 0x18 ;  /* 0x0000000306031211 */ /* 0x001fe200078ec0ff */
[----:B------:R-:W-:-:S03]  /*5610*/  IMAD.WIDE.U32 R6, R8, 0x4ec4ec4f, RZ ;  /* 0x4ec4ec4f08067825 */ /* 0x000fc600078e00ff */
[----:B------:R0:W-:Y:S01]  /*5620*/  @P1 SYNCS.ARRIVE.TRANS64.A1T0 RZ, [R3+URZ+0xe8], RZ ;  /* 0x0000e8ff03ff19a7 */ /* 0x0001e2000810003f */
[----:B------:R-:W-:Y:S01]  /*5630*/  IADD3 R4, P1, R4, UR32, RZ ;  /* 0x0000002004047c10 */ /* 0x000fe2000ff3e0ff */
[----:B------:R-:W-:Y:S01]  /*5640*/  IMAD.MOV.U32 R6, RZ, RZ, -0x1 ;  /* 0xffffffffff067424 */ /* 0x000fe200078e00ff */
[----:B------:R-:W-:Y:S02]  /*5650*/  SHF.R.U32.HI R7, RZ, 0x2, R7 ;  /* 0x00000002ff077819 */ /* 0x000fe40000011607 */
[----:B------:R-:W-:Y:S02]  /*5660*/  IADD3.X R5, R5, UR7, RZ, P1, !PT ;  /* 0x0000000705057c10 */ /* 0x000fe40008ffe4ff */
[----:B0-----:R-:W-:Y:S01]  /*5670*/  SEL R3, RZ, 0x1, !P0 ;  /* 0x00000001ff037807 */ /* 0x001fe20004000000 */
[----:B------:R-:W-:Y:S01]  /*5680*/  IMAD R11, R7, -0xd, R8 ;  /* 0xfffffff3070b7824 */ /* 0x000fe200078e0208 */
[----:B------:R-:W-:Y:S02]  /*5690*/  ISETP.GE.U32.AND P0, PT, R4, UR8, PT ;  /* 0x0000000804007c0c */ /* 0x000fe4000bf06070 */
[----:B------:R-:W-:Y:S01]  /*56a0*/  LOP3.LUT R10, R10, R3, RZ, 0x3c, !PT ;  /* 0x000000030a0a7212 */ /* 0x000fe200078e3cff */
[----:B------:R-:W-:Y:S01]  /*56b0*/  IMAD.MOV.U32 R3, RZ, RZ, -0x1 ;  /* 0xffffffffff037424 */ /* 0x000fe200078e00ff */
[----:B------:R-:W-:-:S02]  /*56c0*/  ISETP.GE.U32.AND.EX P0, PT, R5, UR9, PT, P0 ;  /* 0x0000000905007c0c */ /* 0x000fc4000bf06100 */
[--C-:B------:R-:W-:Y:S02]  /*56d0*/  @P2 LOP3.LUT R10, R10, 0x1, R7.reuse, 0x78, !PT ;  /* 0x000000010a0a2812 */ /* 0x100fe400078e7807 */
[----:B------:R-:W-:-:S09]  /*56e0*/  PRMT R7, RZ, 0x7610, R7 ;  /* 0x00007610ff077816 */ /* 0x000fd20000000007 */
[----:B------:R-:W-:Y:S05]  /*56f0*/  @P0 BRA `(.L_x_102) ;  /* 0x0000000400480947 */ /* 0x000fea0003800000 */
[----:B------:R-:W0:Y:S01]  /*5700*/  S2R R3, SR_CTAID.X ;  /* 0x0000000000037919 */ /* 0x000e220000002500 */
[----:B------:R-:W-:Y:S01]  /*5710*/  ULDC UR8, c[0x0][0x150] ;  /* 0x0000540000087ab9 */ /* 0x000fe20000000800 */
[----:B------:R-:W1:Y:S01]  /*5720*/  LDC R8, c[0x0][0x144] ;  /* 0x00005100ff087b82 */ /* 0x000e620000000800 */
[----:B------:R-:W-:Y:S01]  /*5730*/  ULDC UR11, c[0x0][0x730] ;  /* 0x0001cc00000b7ab9 */ /* 0x000fe20000000800 */
[----:B------:R-:W2:Y:S01]  /*5740*/  S2R R21, SR_CTAID.Y ;  /* 0x0000000000157919 */ /* 0x000ea20000002600 */
[----:B------:R-:W-:-:S05]  /*5750*/  ULDC UR12, c[0x0][0x154] ;  /* 0x00005500000c7ab9 */ /* 0x000fca0000000800 */
[----:B------:R-:W3:Y:S01]  /*5760*/  LDC R20, c[0x0][0x148] ;  /* 0x00005200ff147b82 */ /* 0x000ee20000000800 */
[----:B0-----:R-:W-:Y:S02]  /*5770*/  I2FP.F32.U32 R6, R3 ;  /* 0x0000000300067245 */ /* 0x001fe40000201000 */
[----:B--2---:R-:W-:-:S03]  /*5780*/  I2FP.F32.U32 R22, R21 ;  /* 0x0000001500167245 */ /* 0x004fc60000201000 */
[----:B------:R-:W-:Y:S01]  /*5790*/  FMUL R7, R6, UR8 ;  /* 0x0000000806077c20 */ /* 0x000fe20008400000 */
[----:B------:R-:W-:Y:S02]  /*57a0*/  ULDC.64 UR8, c[0x0][0x728] ;  /* 0x0001ca0000087ab9 */ /* 0x000fe40000000a00 */
[----:B------:R-:W-:-:S03]  /*57b0*/  ISETP.NE.U32.AND P0, PT, RZ, UR8, PT ;  /* 0x00000008ff007c0c */ /* 0x000fc6000bf05070 */
[----:B------:R-:W0:Y:S01]  /*57c0*/  F2I.U32.TRUNC.NTZ R7, R7 ;  /* 0x0000000700077305 */ /* 0x000e22000020f000 */
[----:B------:R-:W-:Y:S01]  /*57d0*/  ISETP.NE.AND.EX P0, PT, RZ, UR9, PT, P0 ;  /* 0x00000009ff007c0c */ /* 0x000fe2000bf05300 */
[----:B0-----:R-:W-:Y:S02]  /*57e0*/  IMAD.MOV R6, RZ, RZ, -R7 ;  /* 0x000000ffff067224 */ /* 0x001fe400078e0a07 */
[----:B------:R-:W-:Y:S02]  /*57f0*/  IMAD.MOV.U32 R7, RZ, RZ, R5 ;  /* 0x000000ffff077224 */ /* 0x000fe400078e0005 */
[----:B-1----:R-:W-:Y:S02]  /*5800*/  IMAD R3, R8, R6, R3 ;  /* 0x0000000608037224 */ /* 0x002fe400078e0203 */
[----:B------:R-:W-:-:S06]  /*5810*/  IMAD.MOV.U32 R6, RZ, RZ, R4 ;  /* 0x000000ffff067224 */ /* 0x000fcc00078e0004 */
[----:B---3--:R-:W-:Y:S05]  /*5820*/  @!P0 BRA `(.L_x_103) ;  /* 0x0000000000288947 */ /* 0x008fea0003800000 */
[----:B------:R-:W-:Y:S02]  /*5830*/  ULDC UR10, c[0x0][0x734] ;  /* 0x0001cd00000a7ab9 */ /* 0x000fe40000000800 */
[----:B------:R-:W-:-:S05]  /*5840*/  IADD3 R7, P0, R4, UR10, RZ ;  /* 0x0000000a04077c10 */ /* 0x000fca000ff1e0ff */
[----:B------:R-:W-:-:S04]  /*5850*/  IMAD.X R19, RZ, RZ, R5, P0 ;  /* 0x000000ffff137224 */ /* 0x000fc800000e0605 */
[----:B------:R-:W-:-:S04]  /*5860*/  IMAD.WIDE.U32 R8, R19, UR8, RZ ;  /* 0x0000000813087c25 */ /* 0x000fc8000f8e00ff */
[----:B------:R-:W-:-:S04]  /*5870*/  IMAD.WIDE.U32 R8, P0, R7, UR9, R8 ;  /* 0x0000000907087c25 */ /* 0x000fc8000f800008 */
[----:B------:R-:W-:-:S04]  /*5880*/  IMAD.WIDE.U32 R6, R7, UR8, RZ ;  /* 0x0000000807067c25 */ /* 0x000fc8000f8e00ff */
[----:B------:R-:W-:Y:S01]  /*5890*/  IMAD.MOV.U32 R6, RZ, RZ, R9 ;  /* 0x000000ffff067224 */ /* 0x000fe200078e0009 */
[----:B------:R-:W-:Y:S01]  /*58a0*/  IADD3 RZ, P1, R7, R8, RZ ;  /* 0x0000000807ff7210 */ /* 0x000fe20007f3e0ff */
[----:B------:R-:W-:-:S04]  /*58b0*/  IMAD.X R7, RZ, RZ, RZ, P0 ;  /* 0x000000ffff077224 */ /* 0x000fc800000e06ff */
[----:B------:R-:W-:-:S08]  /*58c0*/  IMAD.WIDE.U32.X R6, R19, UR9, R6, P1 ;  /* 0x0000000913067c25 */ /* 0x000fd000088e0406 */
.L_x_103:
[--C-:B------:R-:W-:Y:S01]  /*58d0*/  SHF.R.U64 R19, R6, UR11, R7.reuse ;  /* 0x0000000b06137c19 */ /* 0x100fe20008001207 */
[----:B------:R-:W-:Y:S01]  /*58e0*/  FMUL R22, R22, UR12 ;  /* 0x0000000c16167c20 */ /* 0x000fe20008400000 */
[----:B------:R-:W-:Y:S01]  /*58f0*/  SHF.R.U32.HI R6, RZ, UR11, R7 ;  /* 0x0000000bff067c19 */ /* 0x000fe20008011607 */
[----:B------:R-:W-:Y:S01]  /*5900*/  ULDC.64 UR8, c[0x0][0x720] ;  /* 0x0001c80000087ab9 */ /* 0x000fe20000000a00 */
[----:B------:R-:W-:Y:S01]  /*5910*/  IADD3 R7, P0, RZ, -R19, RZ ;  /* 0x80000013ff077210 */ /* 0x000fe20007f1e0ff */
[----:B------:R-:W-:Y:S02]  /*5920*/  ULDC.64 UR10, c[0x0][0x740] ;  /* 0x0001d000000a7ab9 */ /* 0x000fe40000000a00 */
[----:B------:R-:W0:Y:S02]  /*5930*/  F2I.U32.TRUNC.NTZ R22, R22 ;  /* 0x0000001600167305 */ /* 0x000e24000020f000 */
[----:B------:R-:W-:Y:S01]  /*5940*/  IMAD.X R6, RZ, RZ, ~R6, P0 ;  /* 0x000000ffff067224 */ /* 0x000fe200000e0e06 */
[----:B------:R-:W-:-:S03]  /*5950*/  ISETP.NE.U32.AND P0, PT, RZ, UR10, PT ;  /* 0x0000000aff007c0c */ /* 0x000fc6000bf05070 */
[----:B------:R-:W-:Y:S01]  /*5960*/  IMAD R6, R6, UR8, RZ ;  /* 0x0000000806067c24 */ /* 0x000fe2000f8e02ff */
[----:B------:R-:W-:-:S03]  /*5970*/  ISETP.NE.AND.EX P0, PT, RZ, UR11, PT, P0 ;  /* 0x0000000bff007c0c */ /* 0x000fc6000bf05300 */
[C---:B------:R-:W-:Y:S02]  /*5980*/  IMAD R9, R7.reuse, UR9, R6 ;  /* 0x0000000907097c24 */ /* 0x040fe4000f8e0206 */
[----:B------:R-:W-:Y:S01]  /*5990*/  IMAD.WIDE.U32 R6, R7, UR8, R4 ;  /* 0x0000000807067c25 */ /* 0x000fe2000f8e0004 */
[----:B------:R-:W-:-:S03]  /*59a0*/  ULDC UR8, c[0x0][0x718] ;  /* 0x0001c60000087ab9 */ /* 0x000fc60000000800 */
[----:B0-----:R-:W-:Y:S02]  /*59b0*/  IMAD.MOV R8, RZ, RZ, -R22 ;  /* 0x000000ffff087224 */ /* 0x001fe400078e0a16 */
[----:B------:R-:W-:Y:S02]  /*59c0*/  IMAD.IADD R7, R7, 0x1, R9 ;  /* 0x0000000107077824 */ /* 0x000fe400078e0209 */
[----:B------:R-:W-:-:S03]  /*59d0*/  @P3 IMAD R3, R20, R8, R21 ;  /* 0x0000000814033224 */ /* 0x000fc600078e0215 */
[--C-:B------:R-:W-:Y:S02]  /*59e0*/  SHF.R.U64 R20, R6, UR8, R7.reuse ;  /* 0x0000000806147c19 */ /* 0x100fe40008001207 */
[----:B------:R-:W-:Y:S01]  /*59f0*/  SHF.R.U32.HI R7, RZ, UR8, R7 ;  /* 0x00000008ff077c19 */ /* 0x000fe20008011607 */
[----:B------:R-:W-:-:S03]  /*5a00*/  ULDC UR8, c[0x0][0x708] ;  /* 0x0001c20000087ab9 */ /* 0x000fc60000000800 */
[--C-:B------:R-:W-:Y:S02]  /*5a10*/  SHF.R.U64 R22, R20, UR8, R7.reuse ;  /* 0x0000000814167c19 */ /* 0x100fe40008001207 */
[----:B------:R-:W-:Y:S01]  /*5a20*/  SHF.R.U32.HI R7, RZ, UR8, R7 ;  /* 0x00000008ff077c19 */ /* 0x000fe20008011607 */
[----:B------:R-:W-:-:S03]  /*5a30*/  ULDC UR8, c[0x0][0x758] ;  /* 0x0001d60000087ab9 */ /* 0x000fc60000000800 */
[--C-:B------:R-:W-:Y:S02]  /*5a40*/  SHF.R.U64 R21, R22, UR8, R7.reuse ;  /* 0x0000000816157c19 */ /* 0x100fe40008001207 */
[----:B------:R-:W-:-:S03]  /*5a50*/  SHF.R.U32.HI R23, RZ, UR8, R7 ;  /* 0x00000008ff177c19 */ /* 0x000fc60008011607 */
[----:B------:R-:W-:Y:S02]  /*5a60*/  IMAD.MOV.U32 R6, RZ, RZ, R21 ;  /* 0x000000ffff067224 */ /* 0x000fe400078e0015 */
[----:B------:R-:W-:Y:S01]  /*5a70*/  IMAD.MOV.U32 R7, RZ, RZ, R23 ;  /* 0x000000ffff077224 */ /* 0x000fe200078e0017 */
[----:B------:R-:W-:Y:S06]  /*5a80*/  @!P0 BRA `(.L_x_104) ;  /* 0x0000000000288947 */ /* 0x000fec0003800000 */
        /* <DEDUP_REMOVED lines=10> */
.L_x_104:
[----:B------:R-:W-:Y:S01]  /*5b30*/  ULDC UR8, c[0x0][0x748] ;  /* 0x0001d20000087ab9 */ /* 0x000fe20000000800 */
[----:B------:R-:W-:Y:S01]  /*5b40*/  LOP3.LUT R20, R20, UR4, RZ, 0xc0, !PT ;  /* 0x0000000414147c12 */ /* 0x000fe2000f8ec0ff */
[----:B------:R-:W-:Y:S01]  /*5b50*/  ULDC UR9, c[0x0][0x710] ;  /* 0x0001c40000097ab9 */ /* 0x000fe20000000800 */
[----:B------:R-:W-:Y:S01]  /*5b60*/  SHF.R.U64 R7, R6, UR8, R7 ;  /* 0x0000000806077c19 */ /* 0x000fe20008001207 */
[----:B------:R-:W-:Y:S01]  /*5b70*/  ULDC UR8, c[0x0][0x738] ;  /* 0x0001ce0000087ab9 */ /* 0x000fe20000000800 */
[----:B------:R-:W-:-:S03]  /*5b80*/  LOP3.LUT R6, R22, UR6, RZ, 0xc0, !PT ;  /* 0x0000000616067c12 */ /* 0x000fc6000f8ec0ff */
[----:B------:R-:W-:Y:S02]  /*5b90*/  IMAD.MOV R8, RZ, RZ, -R7 ;  /* 0x000000ffff087224 */ /* 0x000fe400078e0a07 */
[----:B------:R-:W-:Y:S02]  /*5ba0*/  IMAD R6, R7, UR5, R6 ;  /* 0x0000000507067c24 */ /* 0x000fe4000f8e0206 */
[----:B------:R-:W-:Y:S01]  /*5bb0*/  IMAD R21, R8, UR8, R21 ;  /* 0x0000000808157c24 */ /* 0x000fe2000f8e0215 */
[----:B------:R-:W-:Y:S01]  /*5bc0*/  ULDC UR8, c[0x0][0x700] ;  /* 0x0001c00000087ab9 */ /* 0x000fe20000000800 */
[----:B------:R-:W-:Y:S02]  /*5bd0*/  IMAD R6, R6, UR9, R3 ;  /* 0x0000000906067c24 */ /* 0x000fe4000f8e0203 */
[----:B------:R-:W-:Y:S02]  /*5be0*/  IMAD R21, R21, UR8, R20 ;  /* 0x0000000815157c24 */ /* 0x000fe4000f8e0214 */
[----:B------:R-:W-:-:S03]  /*5bf0*/  IMAD.MOV.U32 R7, RZ, RZ, 0x1 ;  /* 0x00000001ff077424 */ /* 0x000fc600078e00ff */
[----:B------:R-:W-:Y:S02]  /*5c00*/  SEL R3, R21, R6, !P3 ;  /* 0x0000000615037207 */ /* 0x000fe40005800000 */
[----:B------:R-:W-:-:S07]  /*5c10*/  SEL R6, R6, R21, !P3 ;  /* 0x0000001506067207 */ /* 0x000fce0005800000 */
.L_x_102:
[----:B------:R-:W-:Y:S05]  /*5c20*/  BSYNC B1 ;  /* 0x0000000000017941 */ /* 0x000fea0003800000 */
.L_x_101:
[----:B------:R-:W-:-:S13]  /*5c30*/  LOP3.LUT P0, RZ, R7, 0xff, RZ, 0xc0, !PT ;  /* 0x000000ff07ff7812 */ /* 0x000fda000780c0ff */
[----:B------:R-:W-:Y:S05]  /*5c40*/  @P0 BRA `(.L_x_105) ;  /* 0xfffffff400140947 */ /* 0x000fea000383ffff */
[----:B------:R-:W-:Y:S05]  /*5c50*/  BSYNC B0 ;  /* 0x0000000000007941 */ /* 0x000fea0003800000 */
.L_x_94:
[----:B------:R-:W-:-:S03]  /*5c60*/  UMOV UR8, 0xffffffff ;  /* 0xffffffff00087882 */ /* 0x000fc60000000000 */
[----:B------:R-:W-:Y:S05]  /*5c70*/  BRA.DIV UR8, `(.L_x_106) ;  /* 0x0000000a08487947 */ /* 0x000fea000b800000 */
[----:B------:R-:W-:-:S13]  /*5c80*/  ELECT P0, URZ, PT ;  /* 0x00000000003f782f */ /* 0x000fda0003800000 */
.L_x_129:
[----:B------:R-:W-:Y:S04]  /*5c90*/  BSSY B0, `(.L_x_107) ;  /* 0x000007c000007945 */ /* 0x000fe80003800000 */
[----:B------:R-:W-:Y:S05]  /*5ca0*/  @!P0 BRA `(.L_x_108) ;  /* 0x0000000400e88947 */ /* 0x000fea0003800000 */
[----:B------:R-:W-:-:S04]  /*5cb0*/  LOP3.LUT R2, R2, 0x2, RZ, 0xfc, !PT ;  /* 0x0000000202027812 */ /* 0x000fc800078efcff */
[----:B------:R-:W-:-:S13]  /*5cc0*/  ISETP.NE.AND P0, PT, R2, 0x3, PT ;  /* 0x000000030200780c */ /* 0x000fda0003f05270 */
[----:B------:R-:W-:Y:S05]  /*5cd0*/  @!P0 BRA `(.L_x_109) ;  /* 0x0000000000048947 */ /* 0x000fea0003800000 */
[----:B------:R-:W-:Y:S01]  /*5ce0*/  BPT.TRAP 0x1 ;  /* 0x000000040000795c */ /* 0x000fe20000300000 */
.L_x_109:
[----:B------:R-:W0:Y:S01]  /*5cf0*/  S2R R3, SR_CgaCtaId ;  /* 0x0000000000037919 */ /* 0x000e220000008800 */
[----:B------:R-:W-:Y:S02]  /*5d00*/  MOV R0, 0x400 ;  /* 0x0000040000007802 */ /* 0x000fe40000000f00 */
[----:B------:R-:W-:Y:S02]  /*5d10*/  SHF.L.U32 R2, R10, 0x1f, RZ ;  /* 0x0000001f0a027819 */ /* 0x000fe400000006ff */
[----:B0-----:R-:W-:-:S05]  /*5d20*/  LEA R0, R3, R0, 0x18 ;  /* 0x0000000003007211 */ /* 0x001fca00078ec0ff */
[----:B------:R-:W-:-:S04]  /*5d30*/  VIADD R0, R0, 0x68 ;  /* 0x0000006800007836 */ /* 0x000fc80000000000 */
[C---:B------:R-:W-:Y:S02]  /*5d40*/  IMAD R5, R11.reuse, 0x8, R0 ;  /* 0x000000080b057824 */ /* 0x040fe400078e0200 */
[----:B------:R-:W-:Y:S02]  /*5d50*/  VIADD R11, R11, 0x1 ;  /* 0x000000010b0b7836 */ /* 0x000fe40000000000 */
[----:B------:R-:W0:Y:S03]  /*5d60*/  SYNCS.PHASECHK.TRANS64.TRYWAIT P0, [R5+URZ], R2 ;  /* 0x00000002050075a7 */ /* 0x000e26000800017f */
[----:B------:R-:W-:-:S04]  /*5d70*/  ISETP.NE.AND P1, PT, R11, 0xd, PT ;  /* 0x0000000d0b00780c */ /* 0x000fc80003f25270 */
[----:B------:R-:W-:Y:S02]  /*5d80*/  SEL R3, RZ, 0x1, P1 ;  /* 0x00000001ff037807 */ /* 0x000fe40000800000 */
[----:B------:R-:W-:Y:S02]  /*5d90*/  SEL R11, R11, RZ, P1 ;  /* 0x000000ff0b0b7207 */ /* 0x000fe40000800000 */
[----:B------:R-:W-:-:S03]  /*5da0*/  LOP3.LUT R10, R10, R3, RZ, 0x3c, !PT ;  /* 0x000000030a0a7212 */ /* 0x000fc600078e3cff */
[----:B------:R-:W-:Y:S01]  /*5db0*/  IMAD R7, R11, 0x8, R0 ;  /* 0x000000080b077824 */ /* 0x000fe200078e0200 */
[----:B------:R-:W-:Y:S01]  /*5dc0*/  SHF.L.U32 R4, R10, 0x1f, RZ ;  /* 0x0000001f0a047819 */ /* 0x000fe200000006ff */
[----:B0-----:R-:W-:Y:S06]  /*5dd0*/  @!P0 BRA `(.L_x_110) ;  /* 0x0000000800108947 */ /* 0x001fec0003800000 */
.L_x_130:
[----:B------:R-:W1:Y:S01]  /*5de0*/  SYNCS.PHASECHK.TRANS64.TRYWAIT P0, [R7+URZ], R4 ;  /* 0x00000004070075a7 */ /* 0x000e62000800017f */
[----:B0-----:R-:W-:-:S05]  /*5df0*/  VIADD R2, R11, 0x1 ;  /* 0x000000010b027836 */ /* 0x001fca0000000000 */
[----:B------:R-:W-:-:S04]  /*5e00*/  ISETP.NE.AND P1, PT, R2, 0xd, PT ;  /* 0x0000000d0200780c */ /* 0x000fc80003f25270 */
[----:B------:R-:W-:Y:S02]  /*5e10*/  SEL R3, RZ, 0x1, P1 ;  /* 0x00000001ff037807 */ /* 0x000fe40000800000 */
[----:B------:R-:W-:Y:S02]  /*5e20*/  SEL R9, R2, RZ, P1 ;  /* 0x000000ff02097207 */ /* 0x000fe40000800000 */
[----:B------:R-:W-:-:S03]  /*5e30*/  LOP3.LUT R10, R10, R3, RZ, 0x3c, !PT ;  /* 0x000000030a0a7212 */ /* 0x000fc600078e3cff */
[----:B------:R-:W-:Y:S01]  /*5e40*/  IMAD R6, R9, 0x8, R0 ;  /* 0x0000000809067824 */ /* 0x000fe200078e0200 */
[----:B------:R-:W-:Y:S01]  /*5e50*/  SHF.L.U32 R5, R10, 0x1f, RZ ;  /* 0x0000001f0a057819 */ /* 0x000fe200000006ff */
[----:B-1----:R-:W-:Y:S06]  /*5e60*/  @!P0 BRA `(.L_x_111) ;  /* 0x0000000800008947 */ /* 0x002fec0003800000 */
.L_x_131:
[----:B------:R-:W1:Y:S01]  /*5e70*/  SYNCS.PHASECHK.TRANS64.TRYWAIT P0, [R6+URZ], R5 ;  /* 0x00000005060075a7 */ /* 0x000e62000800017f */
[----:B------:R-:W-:-:S05]  /*5e80*/  VIADD R2, R9, 0x1 ;  /* 0x0000000109027836 */ /* 0x000fca0000000000 */
[----:B------:R-:W-:-:S04]  /*5e90*/  ISETP.NE.AND P1, PT, R2, 0xd, PT ;  /* 0x0000000d0200780c */ /* 0x000fc80003f25270 */
[----:B------:R-:W-:Y:S02]  /*5ea0*/  SEL R3, RZ, 0x1, P1 ;  /* 0x00000001ff037807 */ /* 0x000fe40000800000 */
[----:B0-----:R-:W-:Y:S02]  /*5eb0*/  SEL R7, R2, RZ, P1 ;  /* 0x000000ff02077207 */ /* 0x001fe40000800000 */
[----:B------:R-:W-:-:S03]  /*5ec0*/  LOP3.LUT R10, R10, R3, RZ, 0x3c, !PT ;  /* 0x000000030a0a7212 */ /* 0x000fc600078e3cff */
[----:B------:R-:W-:Y:S01]  /*5ed0*/  IMAD R9, R7, 0x8, R0 ;  /* 0x0000000807097824 */ /* 0x000fe200078e0200 */
[----:B------:R-:W-:Y:S01]  /*5ee0*/  SHF.L.U32 R4, R10, 0x1f, RZ ;  /* 0x0000001f0a047819 */ /* 0x000fe200000006ff */
[----:B-1----:R-:W-:Y:S06]  /*5ef0*/  @!P0 BRA `(.L_x_112) ;  /* 0x0000000400f08947 */ /* 0x002fec0003800000 */
.L_x_132:
[----:B------:R-:W1:Y:S01]  /*5f00*/  SYNCS.PHASECHK.TRANS64.TRYWAIT P0, [R9+URZ], R4 ;  /* 0x00000004090075a7 */ /* 0x000e62000800017f */
[----:B------:R-:W-:-:S05]  /*5f10*/  VIADD R2, R7, 0x1 ;  /* 0x0000000107027836 */ /* 0x000fca0000000000 */
[----:B------:R-:W-:-:S04]  /*5f20*/  ISETP.NE.AND P1, PT, R2, 0xd, PT ;  /* 0x0000000d0200780c */ /* 0x000fc80003f25270 */
[----:B------:R-:W-:Y:S02]  /*5f30*/  SEL R3, RZ, 0x1, P1 ;  /* 0x00000001ff037807 */ /* 0x000fe40000800000 */
[----:B------:R-:W-:Y:S02]  /*5f40*/  SEL R7, R2, RZ, P1 ;  /* 0x000000ff02077207 */ /* 0x000fe40000800000 */
[----:B------:R-:W-:-:S03]  /*5f50*/  LOP3.LUT R10, R10, R3, RZ, 0x3c, !PT ;  /* 0x000000030a0a7212 */ /* 0x000fc600078e3cff */
[----:B0-----:R-:W-:Y:S01]  /*5f60*/  IMAD R6, R7, 0x8, R0 ;  /* 0x0000000807067824 */ /* 0x001fe200078e0200 */
[----:B------:R-:W-:Y:S01]  /*5f70*/  SHF.L.U32 R5, R10, 0x1f, RZ ;  /* 0x0000001f0a057819 */ /* 0x000fe200000006ff */
[----:B-1----:R-:W-:Y:S06]  /*5f80*/  @!P0 BRA `(.L_x_113) ;  /* 0x0000000400e08947 */ /* 0x002fec0003800000 */
.L_x_133:
        /* <DEDUP_REMOVED lines=9> */
.L_x_134:
        /* <DEDUP_REMOVED lines=9> */
.L_x_135:
        /* <DEDUP_REMOVED lines=9> */
.L_x_136:
        /* <DEDUP_REMOVED lines=9> */
.L_x_137:
        /* <DEDUP_REMOVED lines=9> */
.L_x_138:
[----:B------:R-:W1:Y:S01]  /*6260*/  SYNCS.PHASECHK.TRANS64.TRYWAIT P0, [R9+URZ], R4 ;  /* 0x00000004090075a7 */ /* 0x000e62000800017f */
[----:B------:R-:W-:-:S05]  /*6270*/  VIADD R2, R7, 0x1 ;  /* 0x0000000107027836 */ /* 0x000fca0000000000 */
[----:B------:R-:W-:-:S04]  /*6280*/  ISETP.NE.AND P1, PT, R2, 0xd, PT ;  /* 0x0000000d0200780c */ /* 0x000fc80003f25270 */
[----:B------:R-:W-:Y:S02]  /*6290*/  SEL R3, RZ, 0x1, P1 ;  /* 0x00000001ff037807 */ /* 0x000fe40000800000 */
[----:B------:R-:W-:Y:S02]  /*62a0*/  SEL R7, R2, RZ, P1 ;  /* 0x000000ff02077207 */ /* 0x000fe40000800000 */
[----:B------:R-:W-:-:S03]  /*62b0*/  LOP3.LUT R10, R10, R3, RZ, 0x3c, !PT ;  /* 0x000000030a0a7212 */ /* 0x000fc600078e3cff */
[----:B------:R-:W-:Y:S01]  /*62c0*/  IMAD R8, R7, 0x8, R0 ;  /* 0x0000000807087824 */ /* 0x000fe200078e0200 */
[----:B0-----:R-:W-:Y:S01]  /*62d0*/  SHF.L.U32 R5, R10, 0x1f, RZ ;  /* 0x0000001f0a057819 */ /* 0x001fe200000006ff */
[----:B-1----:R-:W-:Y:S06]  /*62e0*/  @!P0 BRA `(.L_x_119) ;  /* 0x0000000400808947 */ /* 0x002fec0003800000 */
.L_x_139:
[----:B------:R-:W1:Y:S01]  /*62f0*/  SYNCS.PHASECHK.TRANS64.TRYWAIT P0, [R8+URZ], R5 ;  /* 0x00000005080075a7 */ /* 0x000e62000800017f */
[----:B------:R-:W-:-:S05]  /*6300*/  VIADD R2, R7, 0x1 ;  /* 0x0000000107027836 */ /* 0x000fca0000000000 */
[----:B------:R-:W-:-:S04]  /*6310*/  ISETP.NE.AND P1, PT, R2, 0xd, PT ;  /* 0x0000000d0200780c */ /* 0x000fc80003f25270 */
[----:B------:R-:W-:Y:S02]  /*6320*/  SEL R3, RZ, 0x1, P1 ;  /* 0x00000001ff037807 */ /* 0x000fe40000800000 */
[----:B------:R-:W-:Y:S02]  /*6330*/  SEL R7, R2, RZ, P1 ;  /* 0x000000ff02077207 */ /* 0x000fe40000800000 */
[----:B0-----:R-:W-:-:S03]  /*6340*/  LOP3.LUT R9, R10, R3, RZ, 0x3c, !PT ;  /* 0x000000030a097212 */ /* 0x001fc600078e3cff */
[----:B------:R-:W-:Y:S01]  /*6350*/  IMAD R11, R7, 0x8, R0 ;  /* 0x00000008070b7824 */ /* 0x000fe200078e0200 */
[----:B------:R-:W-:Y:S01]  /*6360*/  SHF.L.U32 R6, R9, 0x1f, RZ ;  /* 0x0000001f09067819 */ /* 0x000fe200000006ff */
[----:B-1----:R-:W-:Y:S06]  /*6370*/  @!P0 BRA `(.L_x_120) ;  /* 0x0000000400708947 */ /* 0x002fec0003800000 */
.L_x_140:
[----:B------:R-:W1:Y:S01]  /*6380*/  SYNCS.PHASECHK.TRANS64.TRYWAIT P0, [R11+URZ], R6 ;  /* 0x000000060b0075a7 */ /* 0x000e62000800017f */
[----:B------:R-:W-:-:S05]  /*6390*/  VIADD R2, R7, 0x1 ;  /* 0x0000000107027836 */ /* 0x000fca0000000000 */
[----:B------:R-:W-:-:S04]  /*63a0*/  ISETP.NE.AND P1, PT, R2, 0xd, PT ;  /* 0x0000000d0200780c */ /* 0x000fc80003f25270 */
[----:B------:R-:W-:Y:S02]  /*63b0*/  SEL R4, RZ, 0x1, P1 ;  /* 0x00000001ff047807 */ /* 0x000fe40000800000 */
[----:B------:R-:W-:Y:S02]  /*63c0*/  SEL R3, R2, RZ, P1 ;  /* 0x000000ff02037207 */ /* 0x000fe40000800000 */
[----:B------:R-:W-:Y:S01]  /*63d0*/  LOP3.LUT R4, R9, R4, RZ, 0x3c, !PT ;  /* 0x0000000409047212 */ /* 0x000fe200078e3cff */
[----:B-1----:R-:W-:Y:S06]  /*63e0*/  @!P0 BRA `(.L_x_121) ;  /* 0x0000000400688947 */ /* 0x002fec0003800000 */
.L_x_141:
[----:B------:R-:W-:Y:S01]  /*63f0*/  IMAD R3, R3, 0x8, R0 ;  /* 0x0000000803037824 */ /* 0x000fe200078e0200 */
[----:B------:R-:W-:-:S07]  /*6400*/  SHF.L.U32 R0, R4, 0x1f, RZ ;  /* 0x0000001f04007819 */ /* 0x000fce00000006ff */
.L_x_122:
[----:B--2---:R2:W3:Y:S02]  /*6410*/  SYNCS.PHASECHK.TRANS64.TRYWAIT P0, [R3+URZ], R0 ;  /* 0x00000000030075a7 */ /* 0x0044e4000800017f */
[----:B---3--:R-:W-:Y:S05]  /*6420*/  @!P0 NANOSLEEP.SYNCS 0x989680 ;  /* 0x009896800000895d */ /* 0x008fea0003900000 */
[----:B------:R-:W3:Y:S02]  /*6430*/  @!P0 SYNCS.PHASECHK.TRANS64 P0, [R3+URZ], R0 ;  /* 0x00000000030085a7 */ /* 0x000ee4000800007f */
[----:B---3--:R-:W-:Y:S05]  /*6440*/  @!P0 BRA `(.L_x_122) ;  /* 0xfffffffc00f08947 */ /* 0x008fea000383ffff */
.L_x_108:
[----:B------:R-:W-:Y:S05]  /*6450*/  BSYNC B0 ;  /* 0x0000000000007941 */ /* 0x000fea0003800000 */
.L_x_107:
[----:B------:R-:W-:Y:S05]  /*6460*/  EXIT ;  /* 0x000000000000794d */ /* 0x000fea0003800000 */
.L_x_22:
[----:B-1----:R-:W-:-:S04]  /*6470*/  IMAD.U32 R16, RZ, RZ, UR8 ;  /* 0x00000008ff107e24 */ /* 0x002fc8000f8e00ff */
[----:B------:R1:W4:Y:S03]  /*6480*/  SYNCS.PHASECHK.TRANS64.TRYWAIT P1, [R16+URZ], R13 ;  /* 0x0000000d100075a7 */ /* 0x000326000802017f */
[----:B----4-:R-:W-:Y:S05]  /*6490*/  @!P1 NANOSLEEP.SYNCS 0x989680 ;  /* 0x009896800000995d */ /* 0x010fea0003900000 */
[----:B------:R-:W4:Y:S02]  /*64a0*/  @!P1 SYNCS.PHASECHK.TRANS64 P1, [R16+URZ], R13 ;  /* 0x0000000d100095a7 */ /* 0x000f24000802007f */
[----:B----4-:R-:W-:Y:S05]  /*64b0*/  @!P1 BRA `(.L_x_22) ;  /* 0xfffffffc00ec9947 */ /* 0x010fea000383ffff */
[----:B------:R-:W-:Y:S05]  /*64c0*/  BRA `(.L_x_21) ;  /* 0xffffffb000747947 */ /* 0x000fea000383ffff */
.L_x_95:
[----:B------:R-:W-:Y:S01]  /*64d0*/  BSSY B1, `(.L_x_123) ;  /* 0x0000006000017945 */ /* 0x000fe20003800000 */
[----:B------:R-:W-:-:S07]  /*64e0*/  IMAD.MOV.U32 R7, RZ, RZ, -0x1 ;  /* 0xffffffffff077424 */ /* 0x000fce00078e00ff */
[----:B------:R-:W-:Y:S05]  /*64f0*/  WARPSYNC.COLLECTIVE R7, `(.L_x_124) ;  /* 0x00000000070c7348 */ /* 0x000fea0003c00000 */
[----:B------:R-:W-:Y:S02]  /*6500*/  ELECT P0, UR62, PT ;  /* 0x00000000003e782f */ /* 0x000fe40003800000 */
[----:B------:R-:W-:Y:S01]  /*6510*/  MOV R7, UR62 ;  /* 0x0000003e00077c02 */ /* 0x000fe20008000f00 */
[----:B------:R-:W-:Y:S10]  /*6520*/  ENDCOLLECTIVE ;  /* 0x000000000000791b */ /* 0x000ff40003800000 */
.L_x_124:
[----:B------:R-:W-:Y:S05]  /*6530*/  BSYNC B1 ;  /* 0x0000000000017941 */ /* 0x000fea0003800000 */
.L_x_123:
[----:B------:R-:W-:Y:S05]  /*6540*/  BRA `(.L_x_125) ;  /* 0xffffffe800e07947 */ /* 0x000fea000383ffff */
.L_x_98:
[----:B-1----:R1:W2:Y:S02]  /*6550*/  SYNCS.PHASECHK.TRANS64.TRYWAIT P0, [R23+URZ+0x68], R8 ;  /* 0x00006808170075a7 */ /* 0x0022a4000800017f */
[----:B--2---:R-:W-:Y:S05]  /*6560*/  @!P0 NANOSLEEP.SYNCS 0x989680 ;  /* 0x009896800000895d */ /* 0x004fea0003900000 */
[----:B------:R-:W2:Y:S02]  /*6570*/  @!P0 SYNCS.PHASECHK.TRANS64 P0, [R23+URZ+0x68], R8 ;  /* 0x00006808170085a7 */ /* 0x000ea4000800007f */
[----:B--2---:R-:W-:Y:S05]  /*6580*/  @!P0 BRA `(.L_x_98) ;  /* 0xfffffffc00f08947 */ /* 0x004fea000383ffff */
[----:B------:R-:W-:Y:S05]  /*6590*/  BRA `(.L_x_126) ;  /* 0xffffffec001c7947 */ /* 0x000fea000383ffff */
.L_x_106:
[----:B------:R-:W-:Y:S01]  /*65a0*/  BSSY B0, `(.L_x_127) ;  /* 0x0000006000007945 */ /* 0x000fe20003800000 */
[----:B------:R-:W-:-:S07]  /*65b0*/  IMAD.MOV.U32 R7, RZ, RZ, -0x1 ;  /* 0xffffffffff077424 */ /* 0x000fce00078e00ff */
[----:B------:R-:W-:Y:S05]  /*65c0*/  WARPSYNC.COLLECTIVE R7, `(.L_x_128) ;  /* 0x00000000070c7348 */ /* 0x000fea0003c00000 */
[----:B------:R-:W-:Y:S02]  /*65d0*/  ELECT P0, UR62, PT ;  /* 0x00000000003e782f */ /* 0x000fe40003800000 */
[----:B------:R-:W-:Y:S01]  /*65e0*/  MOV R7, UR62 ;  /* 0x0000003e00077c02 */ /* 0x000fe20008000f00 */
[----:B------:R-:W-:Y:S10]  /*65f0*/  ENDCOLLECTIVE ;  /* 0x000000000000791b */ /* 0x000ff40003800000 */
.L_x_128:
[----:B------:R-:W-:Y:S05]  /*6600*/  BSYNC B0 ;  /* 0x0000000000007941 */ /* 0x000fea0003800000 */
.L_x_127:
[----:B------:R-:W-:Y:S05]  /*6610*/  BRA `(.L_x_129) ;  /* 0xfffffff4009c7947 */ /* 0x000fea000383ffff */
.L_x_110:
[----:B0-----:R0:W1:Y:S02]  /*6620*/  SYNCS.PHASECHK.TRANS64.TRYWAIT P0, [R5+URZ], R2 ;  /* 0x00000002050075a7 */ /* 0x001064000800017f */
[----:B-1----:R-:W-:Y:S05]  /*6630*/  @!P0 NANOSLEEP.SYNCS 0x989680 ;  /* 0x009896800000895d */ /* 0x002fea0003900000 */
[----:B------:R-:W1:Y:S02]  /*6640*/  @!P0 SYNCS.PHASECHK.TRANS64 P0, [R5+URZ], R2 ;  /* 0x00000002050085a7 */ /* 0x000e64000800007f */
[----:B-1----:R-:W-:Y:S05]  /*6650*/  @!P0 BRA `(.L_x_110) ;  /* 0xfffffffc00f08947 */ /* 0x002fea000383ffff */
[----:B------:R-:W-:Y:S05]  /*6660*/  BRA `(.L_x_130) ;  /* 0xfffffff400dc7947 */ /* 0x000fea000383ffff */
.L_x_111:
[----:B0-----:R0:W1:Y:S02]  /*6670*/  SYNCS.PHASECHK.TRANS64.TRYWAIT P0, [R7+URZ], R4 ;  /* 0x00000004070075a7 */ /* 0x001064000800017f */
[----:B-1----:R-:W-:Y:S05]  /*6680*/  @!P0 NANOSLEEP.SYNCS 0x989680 ;  /* 0x009896800000895d */ /* 0x002fea0003900000 */
[----:B------:R-:W1:Y:S02]  /*6690*/  @!P0 SYNCS.PHASECHK.TRANS64 P0, [R7+URZ], R4 ;  /* 0x00000004070085a7 */ /* 0x000e64000800007f */
[----:B-1----:R-:W-:Y:S05]  /*66a0*/  @!P0 BRA `(.L_x_111) ;  /* 0xfffffffc00f08947 */ /* 0x002fea000383ffff */
[----:B------:R-:W-:Y:S05]  /*66b0*/  BRA `(.L_x_131) ;  /* 0xfffffff400ec7947 */ /* 0x000fea000383ffff */
.L_x_112:
[----:B0-----:R0:W1:Y:S02]  /*66c0*/  SYNCS.PHASECHK.TRANS64.TRYWAIT P0, [R6+URZ], R5 ;  /* 0x00000005060075a7 */ /* 0x001064000800017f */
[----:B-1----:R-:W-:Y:S05]  /*66d0*/  @!P0 NANOSLEEP.SYNCS 0x989680 ;  /* 0x009896800000895d */ /* 0x002fea0003900000 */
[----:B------:R-:W1:Y:S02]  /*66e0*/  @!P0 SYNCS.PHASECHK.TRANS64 P0, [R6+URZ], R5 ;  /* 0x00000005060085a7 */ /* 0x000e64000800007f */
[----:B-1----:R-:W-:Y:S05]  /*66f0*/  @!P0 BRA `(.L_x_112) ;  /* 0xfffffffc00f08947 */ /* 0x002fea000383ffff */
[----:B------:R-:W-:Y:S05]  /*6700*/  BRA `(.L_x_132) ;  /* 0xfffffff400fc7947 */ /* 0x000fea000383ffff */
.L_x_113:
[----:B0-----:R0:W1:Y:S02]  /*6710*/  SYNCS.PHASECHK.TRANS64.TRYWAIT P0, [R9+URZ], R4 ;  /* 0x00000004090075a7 */ /* 0x001064000800017f */
[----:B-1----:R-:W-:Y:S05]  /*6720*/  @!P0 NANOSLEEP.SYNCS 0x989680 ;  /* 0x009896800000895d */ /* 0x002fea0003900000 */
[----:B------:R-:W1:Y:S02]  /*6730*/  @!P0 SYNCS.PHASECHK.TRANS64 P0, [R9+URZ], R4 ;  /* 0x00000004090085a7 */ /* 0x000e64000800007f */
[----:B-1----:R-:W-:Y:S05]  /*6740*/  @!P0 BRA `(.L_x_113) ;  /* 0xfffffffc00f08947 */ /* 0x002fea000383ffff */
[----:B------:R-:W-:Y:S05]  /*6750*/  BRA `(.L_x_133) ;  /* 0xfffffff8000c7947 */ /* 0x000fea000383ffff */
.L_x_114:
[----:B0-----:R0:W1:Y:S02]  /*6760*/  SYNCS.PHASECHK.TRANS64.TRYWAIT P0, [R6+URZ], R5 ;  /* 0x00000005060075a7 */ /* 0x001064000800017f */
[----:B-1----:R-:W-:Y:S05]  /*6770*/  @!P0 NANOSLEEP.SYNCS 0x989680 ;  /* 0x009896800000895d */ /* 0x002fea0003900000 */
[----:B------:R-:W1:Y:S02]  /*6780*/  @!P0 SYNCS.PHASECHK.TRANS64 P0, [R6+URZ], R5 ;  /* 0x00000005060085a7 */ /* 0x000e64000800007f */
[----:B-1----:R-:W-:Y:S05]  /*6790*/  @!P0 BRA `(.L_x_114) ;  /* 0xfffffffc00f08947 */ /* 0x002fea000383ffff */
[----:B------:R-:W-:Y:S05]  /*67a0*/  BRA `(.L_x_134) ;  /* 0xfffffff8001c7947 */ /* 0x000fea000383ffff */
.L_x_115:
[----:B0-----:R0:W1:Y:S02]  /*67b0*/  SYNCS.PHASECHK.TRANS64.TRYWAIT P0, [R9+URZ], R4 ;  /* 0x00000004090075a7 */ /* 0x001064000800017f */
[----:B-1----:R-:W-:Y:S05]  /*67c0*/  @!P0 NANOSLEEP.SYNCS 0x989680 ;  /* 0x009896800000895d */ /* 0x002fea0003900000 */
[----:B------:R-:W1:Y:S02]  /*67d0*/  @!P0 SYNCS.PHASECHK.TRANS64 P0, [R9+URZ], R4 ;  /* 0x00000004090085a7 */ /* 0x000e64000800007f */
[----:B-1----:R-:W-:Y:S05]  /*67e0*/  @!P0 BRA `(.L_x_115) ;  /* 0xfffffffc00f08947 */ /* 0x002fea000383ffff */
[----:B------:R-:W-:Y:S05]  /*67f0*/  BRA `(.L_x_135) ;  /* 0xfffffff8002c7947 */ /* 0x000fea000383ffff */
.L_x_116:
[----:B0-----:R0:W1:Y:S02]  /*6800*/  SYNCS.PHASECHK.TRANS64.TRYWAIT P0, [R6+URZ], R5 ;  /* 0x00000005060075a7 */ /* 0x001064000800017f */
[----:B-1----:R-:W-:Y:S05]  /*6810*/  @!P0 NANOSLEEP.SYNCS 0x989680 ;  /* 0x009896800000895d */ /* 0x002fea0003900000 */
[----:B------:R-:W1:Y:S02]  /*6820*/  @!P0 SYNCS.PHASECHK.TRANS64 P0, [R6+URZ], R5 ;  /* 0x00000005060085a7 */ /* 0x000e64000800007f */
[----:B-1----:R-:W-:Y:S05]  /*6830*/  @!P0 BRA `(.L_x_116) ;  /* 0xfffffffc00f08947 */ /* 0x002fea000383ffff */
[----:B------:R-:W-:Y:S05]  /*6840*/  BRA `(.L_x_136) ;  /* 0xfffffff8003c7947 */ /* 0x000fea000383ffff */
.L_x_117:
[----:B0-----:R0:W1:Y:S02]  /*6850*/  SYNCS.PHASECHK.TRANS64.TRYWAIT P0, [R9+URZ], R4 ;  /* 0x00000004090075a7 */ /* 0x001064000800017f */
[----:B-1----:R-:W-:Y:S05]  /*6860*/  @!P0 NANOSLEEP.SYNCS 0x989680 ;  /* 0x009896800000895d */ /* 0x002fea0003900000 */
[----:B------:R-:W1:Y:S02]  /*6870*/  @!P0 SYNCS.PHASECHK.TRANS64 P0, [R9+URZ], R4 ;  /* 0x00000004090085a7 */ /* 0x000e64000800007f */
[----:B-1----:R-:W-:Y:S05]  /*6880*/  @!P0 BRA `(.L_x_117) ;  /* 0xfffffffc00f08947 */ /* 0x002fea000383ffff */
[----:B------:R-:W-:Y:S05]  /*6890*/  BRA `(.L_x_137) ;  /* 0xfffffff8004c7947 */ /* 0x000fea000383ffff */
.L_x_118:
[----:B0-----:R0:W1:Y:S02]  /*68a0*/  SYNCS.PHASECHK.TRANS64.TRYWAIT P0, [R6+URZ], R5 ;  /* 0x00000005060075a7 */ /* 0x001064000800017f */
[----:B-1----:R-:W-:Y:S05]  /*68b0*/  @!P0 NANOSLEEP.SYNCS 0x989680 ;  /* 0x009896800000895d */ /* 0x002fea0003900000 */
[----:B------:R-:W1:Y:S02]  /*68c0*/  @!P0 SYNCS.PHASECHK.TRANS64 P0, [R6+URZ], R5 ;  /* 0x00000005060085a7 */ /* 0x000e64000800007f */
[----:B-1----:R-:W-:Y:S05]  /*68d0*/  @!P0 BRA `(.L_x_118) ;  /* 0xfffffffc00f08947 */ /* 0x002fea000383ffff */
[----:B------:R-:W-:Y:S05]  /*68e0*/  BRA `(.L_x_138) ;  /* 0xfffffff8005c7947 */ /* 0x000fea000383ffff */
.L_x_119:
[----:B0-----:R0:W1:Y:S02]  /*68f0*/  SYNCS.PHASECHK.TRANS64.TRYWAIT P0, [R9+URZ], R4 ;  /* 0x00000004090075a7 */ /* 0x001064000800017f */
[----:B-1----:R-:W-:Y:S05]  /*6900*/  @!P0 NANOSLEEP.SYNCS 0x989680 ;  /* 0x009896800000895d */ /* 0x002fea0003900000 */
[----:B------:R-:W1:Y:S02]  /*6910*/  @!P0 SYNCS.PHASECHK.TRANS64 P0, [R9+URZ], R4 ;  /* 0x00000004090085a7 */ /* 0x000e64000800007f */
[----:B-1----:R-:W-:Y:S05]  /*6920*/  @!P0 BRA `(.L_x_119) ;  /* 0xfffffffc00f08947 */ /* 0x002fea000383ffff */
[----:B------:R-:W-:Y:S05]  /*6930*/  BRA `(.L_x_139) ;  /* 0xfffffff8006c7947 */ /* 0x000fea000383ffff */
.L_x_120:
[----:B0-----:R0:W1:Y:S02]  /*6940*/  SYNCS.PHASECHK.TRANS64.TRYWAIT P0, [R8+URZ], R5 ;  /* 0x00000005080075a7 */ /* 0x001064000800017f */
[----:B-1----:R-:W-:Y:S05]  /*6950*/  @!P0 NANOSLEEP.SYNCS 0x989680 ;  /* 0x009896800000895d */ /* 0x002fea0003900000 */
[----:B------:R-:W1:Y:S02]  /*6960*/  @!P0 SYNCS.PHASECHK.TRANS64 P0, [R8+URZ], R5 ;  /* 0x00000005080085a7 */ /* 0x000e64000800007f */
[----:B-1----:R-:W-:Y:S05]  /*6970*/  @!P0 BRA `(.L_x_120) ;  /* 0xfffffffc00f08947 */ /* 0x002fea000383ffff */
[----:B------:R-:W-:Y:S05]  /*6980*/  BRA `(.L_x_140) ;  /* 0xfffffff8007c7947 */ /* 0x000fea000383ffff */
.L_x_121:
[----:B-1----:R1:W2:Y:S02]  /*6990*/  SYNCS.PHASECHK.TRANS64.TRYWAIT P0, [R11+URZ], R6 ;  /* 0x000000060b0075a7 */ /* 0x0022a4000800017f */
[----:B--2---:R-:W-:Y:S05]  /*69a0*/  @!P0 NANOSLEEP.SYNCS 0x989680 ;  /* 0x009896800000895d */ /* 0x004fea0003900000 */
[----:B------:R-:W2:Y:S02]  /*69b0*/  @!P0 SYNCS.PHASECHK.TRANS64 P0, [R11+URZ], R6 ;  /* 0x000000060b0085a7 */ /* 0x000ea4000800007f */
[----:B--2---:R-:W-:Y:S05]  /*69c0*/  @!P0 BRA `(.L_x_121) ;  /* 0xfffffffc00f08947 */ /* 0x004fea000383ffff */
[----:B------:R-:W-:Y:S05]  /*69d0*/  BRA `(.L_x_141) ;  /* 0xfffffff800847947 */ /* 0x000fea000383ffff */
.L_x_142:
[----:B------:R-:W-:-:S00]  /*69e0*/  BRA `(.L_x_142) ;  /* 0xfffffffc00fc7947 */ /* 0x000fc0000383ffff */
[----:B------:R-:W-:-:S00]  /*69f0*/  NOP ;  /* 0x0000000000007918 */ /* 0x000fc00000000000 */
        /* <DEDUP_REMOVED lines=8> */
.L_x_143:


//--------------------- .nv.shared._ZN7cutlass13device_kernelINS_4gemm6kernel13GemmUniversalIN4cute5tupleIJiiiiEEENS1_10collective13CollectiveMmaINS1_40MainloopSm90TmaGmmaWarpSpecializedSparseILi13ENS5_IJNS4_1CILi1EEENSA_ILi2EEESB_EEENS1_35KernelTmaWarpSpecializedCooperativeEEENS5_IJNSA_ILi128EEENSA_ILi64EEESH_EEENS_10bfloat16_tENS5_IJNS4_6LayoutINS5_IJiNS5_IJSC_iEEEiEEENS5_IJlNS5_IJSB_SC_EEElEEEEENSK_INS5_IJNS5_IJNS5_IJNSA_ILi8EEESC_NSA_ILi4EEEEEEiEEENS5_IJNS5_IJNSA_ILi16EEESC_SC_EEEiEEEiEEENS5_IJNS5_IJNS5_IJSH_SU_NSA_ILi1024EEEEEENSA_ILi4096EEEEEENS5_IJNS5_IJSB_NSA_ILi512EEENSA_ILi32EEEEEElEEElEEEEEEEESJ_NS5_IJlSB_lEEENS4_8TiledMMAINS4_8MMA_AtomIJNS4_4SM904GMMA6SPARSE28GMMA_64x64x32_F32BF16BF16_SSILNS1D_5MajorE0ELS1G_0ELNS1D_7ScaleInE1ELS1H_1ELNS1D_9SparseSelE0EEEEEENSK_INS5_IJSC_SB_SB_EEENS5_IJSB_NSA_ILi0EEES1M_EEEEENS5_IJNS4_10UnderscoreES1P_S1P_EEEEENS4_23SM90_TMA_LOAD_MULTICASTENS4_14ComposedLayoutINS4_7SwizzleILi2ELi4ELi3EEENS4_25smem_sparse_ptr_flag_bitsILi2ELi16EEENSK_INS5_IJNS5_IJSB_SQ_EEENS5_IJSC_S13_EEEEEENS5_IJNS5_IJS1M_SH_EEESN_EEEEEEEvNS4_8identityENS4_13SM90_TMA_LOADENS1T_INS1U_ILi3ELi4ELi3EEENS4_18smem_ptr_flag_bitsILi16EEENSK_INS5_IJSQ_SH_EEENS5_IJSH_SB_EEEEEEEvS25_EENS_8epilogue10collective6detail29Sm90TmaWarpSpecializedAdapterINS2G_15DefaultEpilogueIfNS5_IJSB_llEEES2K_NS2F_6thread17LinearCombinationIfLi1EffLNS2L_9ScaleType4KindE0ELNS_15FloatRoundStyleE2EfEENS1_15EpilogueDefaultEEEEEvvEEEEvNT_6ParamsE --------------------------
	.section	.nv.shared._ZN7cutlass13device_kernelINS_4gemm6kernel13GemmUniversalIN4cute5tupleIJiiiiEEENS1_10collective13CollectiveMmaINS1_40MainloopSm90TmaGmmaWarpSpecializedSparseILi13ENS5_IJNS4_1CILi1EEENSA_ILi2EEESB_EEENS1_35KernelTmaWarpSpecializedCooperativeEEENS5_IJNSA_ILi128EEENSA_ILi64EEESH_EEENS_10bfloat16_tENS5_IJNS4_6LayoutINS5_IJiNS5_IJSC_iEEEiEEENS5_IJlNS5_IJSB_SC_EEElEEEEENSK_INS5_IJNS5_IJNS5_IJNSA_ILi8EEESC_NSA_ILi4EEEEEEiEEENS5_IJNS5_IJNSA_ILi16EEESC_SC_EEEiEEEiEEENS5_IJNS5_IJNS5_IJSH_SU_NSA_ILi1024EEEEEENSA_ILi4096EEEEEENS5_IJNS5_IJSB_NSA_ILi512EEENSA_ILi32EEEEEElEEElEEEEEEEESJ_NS5_IJlSB_lEEENS4_8TiledMMAINS4_8MMA_AtomIJNS4_4SM904GMMA6SPARSE28GMMA_64x64x32_F32BF16BF16_SSILNS1D_5MajorE0ELS1G_0ELNS1D_7ScaleInE1ELS1H_1ELNS1D_9SparseSelE0EEEEEENSK_INS5_IJSC_SB_SB_EEENS5_IJSB_NSA_ILi0EEES1M_EEEEENS5_IJNS4_10UnderscoreES1P_S1P_EEEEENS4_23SM90_TMA_LOAD_MULTICASTENS4_14ComposedLayoutINS4_7SwizzleILi2ELi4ELi3EEENS4_25smem_sparse_ptr_flag_bitsILi2ELi16EEENSK_INS5_IJNS5_IJSB_SQ_EEENS5_IJSC_S13_EEEEEENS5_IJNS5_IJS1M_SH_EEESN_EEEEEEEvNS4_8identityENS4_13SM90_TMA_LOADENS1T_INS1U_ILi3ELi4ELi3EEENS4_18smem_ptr_flag_bitsILi16EEENSK_INS5_IJSQ_SH_EEENS5_IJSH_SB_EEEEEEEvS25_EENS_8epilogue10collective6detail29Sm90TmaWarpSpecializedAdapterINS2G_15DefaultEpilogueIfNS5_IJSB_llEEES2K_NS2F_6thread17LinearCombinationIfLi1EffLNS2L_9ScaleType4KindE0ELNS_15FloatRoundStyleE2EfEENS1_15EpilogueDefaultEEEEEvvEEEEvNT_6ParamsE,"aw",@nobits
	.sectionflags	@""
	.align	16
	.zero		1024


//--------------------- .nv.shared.reserved.0     --------------------------
	.section	.nv.shared.reserved.0,"aw",@nobits
	.weak		__nv_reservedSMEM_offset_0_alias
	.size		__nv_reservedSMEM_offset_0_alias, 0, 0
	.other		__nv_reservedSMEM_offset_0_alias,@"STO_CUDA_RESERVED_SHARED STV_DEFAULT"
__nv_reservedSMEM_offset_0_alias:
	.zero		0


//--------------------- .nv.global                --------------------------
	.section	.nv.global,"aw",@nobits
.nv.global:
	.type		_ZN39_INTERNAL_6ea7fa8a_4_k_cu_cc13882f_27904cute1_E,@object
	.size		_ZN39_INTERNAL_6ea7fa8a_4_k_cu_cc13882f_27904cute1_E,(_ZN39_INTERNAL_6ea7fa8a_4_k_cu_cc13882f_27904cuda3std3__45__cpo6cbeginE - _ZN39_INTERNAL_6ea7fa8a_4_k_cu_cc13882f_27904cute1_E)
_ZN39_INTERNAL_6ea7fa8a_4_k_cu_cc13882f_27904cute1_E:
	.zero		1
	.type		_ZN39_INTERNAL_6ea7fa8a_4_k_cu_cc13882f_27904cuda3std3__45__cpo6cbeginE,@object
	.size		_ZN39_INTERNAL_6ea7fa8a_4_k_cu_cc13882f_27904cuda3std3__45__cpo6cbeginE,(_ZN39_INTERNAL_6ea7fa8a_4_k_cu_cc13882f_27904cuda3std3__48in_placeE - _ZN39_INTERNAL_6ea7fa8a_4_k_cu_cc13882f_27904cuda3std3__45__cpo6cbeginE)
_ZN39_INTERNAL_6ea7fa8a_4_k_cu_cc13882f_27904cuda3std3__45__cpo6cbeginE:
	.zero		1
	.type		_ZN39_INTERNAL_6ea7fa8a_4_k_cu_cc13882f_27904cuda3std3__48in_placeE,@object
	.size		_ZN39_INTERNAL_6ea7fa8a_4_k_cu_cc13882f_27904cuda3std3__48in_placeE,(_ZN39_INTERNAL_6ea7fa8a_4_k_cu_cc13882f_27904cuda3std6ranges3__45__cpo9iter_moveE - _ZN39_INTERNAL_6ea7fa8a_4_k_cu_cc13882f_27904cuda3std3__48in_placeE)
_ZN39_INTERNAL_6ea7fa8a_4_k_cu_cc13882f_27904cuda3std3__48in_placeE:
	.zero		1
	.type		_ZN39_INTERNAL_6ea7fa8a_4_k_cu_cc13882f_27904cuda3std6ranges3__45__cpo9iter_moveE,@object
	.size		_ZN39_INTERNAL_6ea7fa8a_4_k_cu_cc13882f_27904cuda3std6ranges3__45__cpo9iter_moveE,(_ZN39_INTERNAL_6ea7fa8a_4_k_cu_cc13882f_27904cuda3std3__45__cpo5beginE - _ZN39_INTERNAL_6ea7fa8a_4_k_cu_cc13882f_27904cuda3std6ranges3__45__cpo9iter_moveE)
_ZN39_INTERNAL_6ea7fa8a_4_k_cu_cc13882f_27904cuda3std6ranges3__45__cpo9iter_moveE:
	.zero		1
	.type		_ZN39_INTERNAL_6ea7fa8a_4_k_cu_cc13882f_27904cuda3std3__45__cpo5beginE,@object
	.size		_ZN39_INTERNAL_6ea7fa8a_4_k_cu_cc13882f_27904cuda3std3__45__cpo5beginE,(_ZN39_INTERNAL_6ea7fa8a_4_k_cu_cc13882f_27904cuda3std3__441_GLOBAL__N__6ea7fa8a_4_k_cu_cc13882f_27906ignoreE - _ZN39_INTERNAL_6ea7fa8a_4_k_cu_cc13882f_27904cuda3std3__45__cpo5beginE)
_ZN39_INTERNAL_6ea7fa8a_4_k_cu_cc13882f_27904cuda3std3__45__cpo5beginE:
	.zero		1
	.type		_ZN39_INTERNAL_6ea7fa8a_4_k_cu_cc13882f_27904cuda3std3__441_GLOBAL__N__6ea7fa8a_4_k_cu_cc13882f_27906ignoreE,@object
	.size		_ZN39_INTERNAL_6ea7fa8a_4_k_cu_cc13882f_27904cuda3std3__441_GLOBAL__N__6ea7fa8a_4_k_cu_cc13882f_27906ignoreE,(_ZN39_INTERNAL_6ea7fa8a_4_k_cu_cc13882f_27904cute7productE - _ZN39_INTERNAL_6ea7fa8a_4_k_cu_cc13882f_27904cuda3std3__441_GLOBAL__N__6ea7fa8a_4_k_cu_cc13882f_27906ignoreE)
_ZN39_INTERNAL_6ea7fa8a_4_k_cu_cc13882f_27904cuda3std3__441_GLOBAL__N__6ea7fa8a_4_k_cu_cc13882f_27906ignoreE:
	.zero		1
	.type		_ZN39_INTERNAL_6ea7fa8a_4_k_cu_cc13882f_27904cute7productE,@object
	.size		_ZN39_INTERNAL_6ea7fa8a_4_k_cu_cc13882f_27904cute7productE,(_ZN39_INTERNAL_6ea7fa8a_4_k_cu_cc13882f_27904cuda3std3__45__cpo3endE - _ZN39_INTERNAL_6ea7fa8a_4_k_cu_cc13882f_27904cute7productE)
_ZN39_INTERNAL_6ea7fa8a_4_k_cu_cc13882f_27904cute7productE:
	.zero		1
	.type		_ZN39_INTERNAL_6ea7fa8a_4_k_cu_cc13882f_27904cuda3std3__45__cpo3endE,@object
	.size		_ZN39_INTERNAL_6ea7fa8a_4_k_cu_cc13882f_27904cuda3std3__45__cpo3endE,(_ZN39_INTERNAL_6ea7fa8a_4_k_cu_cc13882f_27904cuda3std3__419piecewise_constructE - _ZN39_INTERNAL_6ea7fa8a_4_k_cu_cc13882f_27904cuda3std3__45__cpo3endE)
_ZN39_INTERNAL_6ea7fa8a_4_k_cu_cc13882f_27904cuda3std3__45__cpo3endE:
	.zero		1
	.type		_ZN39_INTERNAL_6ea7fa8a_4_k_cu_cc13882f_27904cuda3std3__419piecewise_constructE,@object
	.size		_ZN39_INTERNAL_6ea7fa8a_4_k_cu_cc13882f_27904cuda3std3__419piecewise_constructE,(_ZN39_INTERNAL_6ea7fa8a_4_k_cu_cc13882f_27904cuda3std3__45__cpo4cendE - _ZN39_INTERNAL_6ea7fa8a_4_k_cu_cc13882f_27904cuda3std3__419piecewise_constructE)
_ZN39_INTERNAL_6ea7fa8a_4_k_cu_cc13882f_27904cuda3std3__419piecewise_constructE:
	.zero		1
	.type		_ZN39_INTERNAL_6ea7fa8a_4_k_cu_cc13882f_27904cuda3std3__45__cpo4cendE,@object
	.size		_ZN39_INTERNAL_6ea7fa8a_4_k_cu_cc13882f_27904cuda3std3__45__cpo4cendE,(_ZN39_INTERNAL_6ea7fa8a_4_k_cu_cc13882f_27904cuda3std6ranges3__45__cpo4swapE - _ZN39_INTERNAL_6ea7fa8a_4_k_cu_cc13882f_27904cuda3std3__45__cpo4cendE)
_ZN39_INTERNAL_6ea7fa8a_4_k_cu_cc13882f_27904cuda3std3__45__cpo4cendE:
	.zero		1
	.type		_ZN39_INTERNAL_6ea7fa8a_4_k_cu_cc13882f_27904cuda3std6ranges3__45__cpo4swapE,@object
	.size		_ZN39_INTERNAL_6ea7fa8a_4_k_cu_cc13882f_27904cuda3std6ranges3__45__cpo4swapE,(.L_7 - _ZN39_INTERNAL_6ea7fa8a_4_k_cu_cc13882f_27904cuda3std6ranges3__45__cpo4swapE)
_ZN39_INTERNAL_6ea7fa8a_4_k_cu_cc13882f_27904cuda3std6ranges3__45__cpo4swapE:
	.zero		1
.L_7:


//--------------------- .nv.constant0._ZN7cutlass13device_kernelINS_4gemm6kernel13GemmUniversalIN4cute5tupleIJiiiiEEENS1_10collective13CollectiveMmaINS1_40MainloopSm90TmaGmmaWarpSpecializedSparseILi13ENS5_IJNS4_1CILi1EEENSA_ILi2EEESB_EEENS1_35KernelTmaWarpSpecializedCooperativeEEENS5_IJNSA_ILi128EEENSA_ILi64EEESH_EEENS_10bfloat16_tENS5_IJNS4_6LayoutINS5_IJiNS5_IJSC_iEEEiEEENS5_IJlNS5_IJSB_SC_EEElEEEEENSK_INS5_IJNS5_IJNS5_IJNSA_ILi8EEESC_NSA_ILi4EEEEEEiEEENS5_IJNS5_IJNSA_ILi16EEESC_SC_EEEiEEEiEEENS5_IJNS5_IJNS5_IJSH_SU_NSA_ILi1024EEEEEENSA_ILi4096EEEEEENS5_IJNS5_IJSB_NSA_ILi512EEENSA_ILi32EEEEEElEEElEEEEEEEESJ_NS5_IJlSB_lEEENS4_8TiledMMAINS4_8MMA_AtomIJNS4_4SM904GMMA6SPARSE28GMMA_64x64x32_F32BF16BF16_SSILNS1D_5MajorE0ELS1G_0ELNS1D_7ScaleInE1ELS1H_1ELNS1D_9SparseSelE0EEEEEENSK_INS5_IJSC_SB_SB_EEENS5_IJSB_NSA_ILi0EEES1M_EEEEENS5_IJNS4_10UnderscoreES1P_S1P_EEEEENS4_23SM90_TMA_LOAD_MULTICASTENS4_14ComposedLayoutINS4_7SwizzleILi2ELi4ELi3EEENS4_25smem_sparse_ptr_flag_bitsILi2ELi16EEENSK_INS5_IJNS5_IJSB_SQ_EEENS5_IJSC_S13_EEEEEENS5_IJNS5_IJS1M_SH_EEESN_EEEEEEEvNS4_8identityENS4_13SM90_TMA_LOADENS1T_INS1U_ILi3ELi4ELi3EEENS4_18smem_ptr_flag_bitsILi16EEENSK_INS5_IJSQ_SH_EEENS5_IJSH_SB_EEEEEEEvS25_EENS_8epilogue10collective6detail29Sm90TmaWarpSpecializedAdapterINS2G_15DefaultEpilogueIfNS5_IJSB_llEEES2K_NS2F_6thread17LinearCombinationIfLi1EffLNS2L_9ScaleType4KindE0ELNS_15FloatRoundStyleE2EfEENS1_15EpilogueDefaultEEEEEvvEEEEvNT_6ParamsE --------------------------
	.section	.nv.constant0._ZN7cutlass13device_kernelINS_4gemm6kernel13GemmUniversalIN4cute5tupleIJiiiiEEENS1_10collective13CollectiveMmaINS1_40MainloopSm90TmaGmmaWarpSpecializedSparseILi13ENS5_IJNS4_1CILi1EEENSA_ILi2EEESB_EEENS1_35KernelTmaWarpSpecializedCooperativeEEENS5_IJNSA_ILi128EEENSA_ILi64EEESH_EEENS_10bfloat16_tENS5_IJNS4_6LayoutINS5_IJiNS5_IJSC_iEEEiEEENS5_IJlNS5_IJSB_SC_EEElEEEEENSK_INS5_IJNS5_IJNS5_IJNSA_ILi8EEESC_NSA_ILi4EEEEEEiEEENS5_IJNS5_IJNSA_ILi16EEESC_SC_EEEiEEEiEEENS5_IJNS5_IJNS5_IJSH_SU_NSA_ILi1024EEEEEENSA_ILi4096EEEEEENS5_IJNS5_IJSB_NSA_ILi512EEENSA_ILi32EEEEEElEEElEEEEEEEESJ_NS5_IJlSB_lEEENS4_8TiledMMAINS4_8MMA_AtomIJNS4_4SM904GMMA6SPARSE28GMMA_64x64x32_F32BF16BF16_SSILNS1D_5MajorE0ELS1G_0ELNS1D_7ScaleInE1ELS1H_1ELNS1D_9SparseSelE0EEEEEENSK_INS5_IJSC_SB_SB_EEENS5_IJSB_NSA_ILi0EEES1M_EEEEENS5_IJNS4_10UnderscoreES1P_S1P_EEEEENS4_23SM90_TMA_LOAD_MULTICASTENS4_14ComposedLayoutINS4_7SwizzleILi2ELi4ELi3EEENS4_25smem_sparse_ptr_flag_bitsILi2ELi16EEENSK_INS5_IJNS5_IJSB_SQ_EEENS5_IJSC_S13_EEEEEENS5_IJNS5_IJS1M_SH_EEESN_EEEEEEEvNS4_8identityENS4_13SM90_TMA_LOADENS1T_INS1U_ILi3ELi4ELi3EEENS4_18smem_ptr_flag_bitsILi16EEENSK_INS5_IJSQ_SH_EEENS5_IJSH_SB_EEEEEEEvS25_EENS_8epilogue10collective6detail29Sm90TmaWarpSpecializedAdapterINS2G_15DefaultEpilogueIfNS5_IJSB_llEEES2K_NS2F_6thread17LinearCombinationIfLi1EffLNS2L_9ScaleType4KindE0ELNS_15FloatRoundStyleE2EfEENS1_15EpilogueDefaultEEEEEvvEEEEvNT_6ParamsE,"a",@progbits
	.sectionflags	@""
	.align	4
.nv.constant0._ZN7cutlass13device_kernelINS_4gemm6kernel13GemmUniversalIN4cute5tupleIJiiiiEEENS1_10collective13CollectiveMmaINS1_40MainloopSm90TmaGmmaWarpSpecializedSparseILi13ENS5_IJNS4_1CILi1EEENSA_ILi2EEESB_EEENS1_35KernelTmaWarpSpecializedCooperativeEEENS5_IJNSA_ILi128EEENSA_ILi64EEESH_EEENS_10bfloat16_tENS5_IJNS4_6LayoutINS5_IJiNS5_IJSC_iEEEiEEENS5_IJlNS5_IJSB_SC_EEElEEEEENSK_INS5_IJNS5_IJNS5_IJNSA_ILi8EEESC_NSA_ILi4EEEEEEiEEENS5_IJNS5_IJNSA_ILi16EEESC_SC_EEEiEEEiEEENS5_IJNS5_IJNS5_IJSH_SU_NSA_ILi1024EEEEEENSA_ILi4096EEEEEENS5_IJNS5_IJSB_NSA_ILi512EEENSA_ILi32EEEEEElEEElEEEEEEEESJ_NS5_IJlSB_lEEENS4_8TiledMMAINS4_8MMA_AtomIJNS4_4SM904GMMA6SPARSE28GMMA_64x64x32_F32BF16BF16_SSILNS1D_5MajorE0ELS1G_0ELNS1D_7ScaleInE1ELS1H_1ELNS1D_9SparseSelE0EEEEEENSK_INS5_IJSC_SB_SB_EEENS5_IJSB_NSA_ILi0EEES1M_EEEEENS5_IJNS4_10UnderscoreES1P_S1P_EEEEENS4_23SM90_TMA_LOAD_MULTICASTENS4_14ComposedLayoutINS4_7SwizzleILi2ELi4ELi3EEENS4_25smem_sparse_ptr_flag_bitsILi2ELi16EEENSK_INS5_IJNS5_IJSB_SQ_EEENS5_IJSC_S13_EEEEEENS5_IJNS5_IJS1M_SH_EEESN_EEEEEEEvNS4_8identityENS4_13SM90_TMA_LOADENS1T_INS1U_ILi3ELi4ELi3EEENS4_18smem_ptr_flag_bitsILi16EEENSK_INS5_IJSQ_SH_EEENS5_IJSH_SB_EEEEEEEvS25_EENS_8epilogue10collective6detail29Sm90TmaWarpSpecializedAdapterINS2G_15DefaultEpilogueIfNS5_IJSB_llEEES2K_NS2F_6thread17LinearCombinationIfLi1EffLNS2L_9ScaleType4KindE0ELNS_15FloatRoundStyleE2EfEENS1_15EpilogueDefaultEEEEEvvEEEEvNT_6ParamsE:
	.zero		1920


//--------------------- SYMBOLS --------------------------

	.type		.nv.reservedSmem.offset0,@object
	.size		.nv.reservedSmem.offset0,0x4
